	.target	sm_100a

	.elftype	@"ET_EXEC"


//--------------------- .note.nv.tkinfo           --------------------------
	.section	.note.nv.tkinfo,"",@"SHT_NOTE"
	.sectionflags	@"SHF_NOTE_NV_TKINFO"
	.tkinfo
        /*0018*/ 	.word	0x00000002
        /*0030*/ 	.string	""
        /*0030*/ 	.string	"ptxas"
        /*0030*/ 	.string	"Cuda compilation tools, release 13.0, V13.0.88"
        /*0030*/ 	.string	"Build cuda_13.0.r13.0/compiler.36424714_0"
        /*0030*/ 	.string	"-arch sm_100a -m 64 "



//--------------------- .note.nv.cuinfo           --------------------------
	.section	.note.nv.cuinfo,"",@"SHT_NOTE"
	.sectionflags	@"SHF_NOTE_NV_CUINFO"
        /*0018*/ 	.short	0x0002
        /*001a*/ 	.short	0x0064
        /*001c*/ 	.short	0x0082
	.zero		2


//--------------------- .nv.info                  --------------------------
	.section	.nv.info,"",@"SHT_CUDA_INFO"
	.align	4


	//----- nvinfo : EIATTR_REGCOUNT
	.align		4
        /*0000*/ 	.byte	0x04, 0x2f
        /*0002*/ 	.short	(.L_19 - .L_18)
	.align		4
.L_18:
        /*0004*/ 	.word	index@(_ZN7cutlass13device_kernelINS_4gemm6kernel13GemmUniversalIN4cute5tupleIJiiiiEEENS1_10collective13CollectiveMmaINS1_35MainloopSm100TmaUmmaWarpSpecializedILi5ELi2ELi4ENS5_IJNS4_1CILi1EEENSA_ILi2EEESB_EEEEENS5_IJNSA_ILi64EEESF_SF_EEENS_12float_e4m3_tENS5_IJlSB_lEEESH_SI_NS4_8TiledMMAINS4_8MMA_AtomIJNS4_10MMA_TraitsINS4_19SM100_MMA_F8F6F4_SSEJSH_SH_fSF_SF_NS4_17integral_constantINS4_4UMMA5MajorELSP_0EEESQ_NSN_INSO_7ScaleInELSR_0EEESS_EEEEEENS4_6LayoutINS5_IJSB_SB_SB_EEENS5_IJNSA_ILi0EEESX_SX_EEEEENS5_IJNS4_10UnderscoreES10_S10_EEEEENS4_23SM90_TMA_LOAD_MULTICASTENS4_14ComposedLayoutINS4_7SwizzleILi2ELi4ELi3EEENS4_18smem_ptr_flag_bitsILi8EEENSV_INS5_IJNSA_ILi8EEESF_EEENS5_IJSF_SB_EEEEEEEvNS4_8identityENS4_13SM90_TMA_LOADES1D_vS1E_EENS_8epilogue10collective18CollectiveEpilogueINS1H_23Sm100TmaWarpSpecializedILi1ELi1ELi32ELb0ELb0EEEJSG_NS5_IJNSV_ISF_SB_EES1M_EEESH_SI_SH_SI_NS1H_6fusion15FusionCallbacksIS1L_NS1O_17LinearCombinationISH_fSH_fLNS_15FloatRoundStyleE2EEESG_S1N_JEEENS4_5SM1004TMEM4LOAD26SM100_TMEM_LOAD_16dp32b32xES1F_S1D_NS4_39AutoVectorizingCopyWithAssumedAlignmentILi128EEENS4_14SM90_TMA_STOREES1D_S1Z_S1Z_EEEvvEEEEvNT_6ParamsE)
        /*0008*/ 	.word	0x00000059


	//----- nvinfo : EIATTR_FRAME_SIZE
	.align		4
.L_19:
        /*000c*/ 	.byte	0x04, 0x11
        /*000e*/ 	.short	(.L_21 - .L_20)
	.align		4
.L_20:
        /*0010*/ 	.word	index@($__internal_2_$__cuda_sm10x_tcgen05_guardrail_trap_unallocated_columns_being_dealloced)
        /*0014*/ 	.word	0x00000000


	//----- nvinfo : EIATTR_FRAME_SIZE
	.align		4
.L_21:
        /*0018*/ 	.byte	0x04, 0x11
        /*001a*/ 	.short	(.L_23 - .L_22)
	.align		4
.L_22:
        /*001c*/ 	.word	index@($__internal_1_$__cuda_sm10x_tcgen05_guardrail_trap_phase_invalid_during_alloc)
        /*0020*/ 	.word	0x00000000


	//----- nvinfo : EIATTR_FRAME_SIZE
	.align		4
.L_23:
        /*0024*/ 	.byte	0x04, 0x11
        /*0026*/ 	.short	(.L_25 - .L_24)
	.align		4
.L_24:
        /*0028*/ 	.word	index@($__internal_0_$__cuda_sm10x_tcgen05_guardrail_trap_col_being_dealloced_not_returned_by_alloc)
        /*002c*/ 	.word	0x00000000


	//----- nvinfo : EIATTR_FRAME_SIZE
	.align		4
.L_25:
        /*0030*/ 	.byte	0x04, 0x11
        /*0032*/ 	.short	(.L_27 - .L_26)
	.align		4
.L_26:
        /*0034*/ 	.word	index@(_ZN7cutlass13device_kernelINS_4gemm6kernel13GemmUniversalIN4cute5tupleIJiiiiEEENS1_10collective13CollectiveMmaINS1_35MainloopSm100TmaUmmaWarpSpecializedILi5ELi2ELi4ENS5_IJNS4_1CILi1EEENSA_ILi2EEESB_EEEEENS5_IJNSA_ILi64EEESF_SF_EEENS_12float_e4m3_tENS5_IJlSB_lEEESH_SI_NS4_8TiledMMAINS4_8MMA_AtomIJNS4_10MMA_TraitsINS4_19SM100_MMA_F8F6F4_SSEJSH_SH_fSF_SF_NS4_17integral_constantINS4_4UMMA5MajorELSP_0EEESQ_NSN_INSO_7ScaleInELSR_0EEESS_EEEEEENS4_6LayoutINS5_IJSB_SB_SB_EEENS5_IJNSA_ILi0EEESX_SX_EEEEENS5_IJNS4_10UnderscoreES10_S10_EEEEENS4_23SM90_TMA_LOAD_MULTICASTENS4_14ComposedLayoutINS4_7SwizzleILi2ELi4ELi3EEENS4_18smem_ptr_flag_bitsILi8EEENSV_INS5_IJNSA_ILi8EEESF_EEENS5_IJSF_SB_EEEEEEEvNS4_8identityENS4_13SM90_TMA_LOADES1D_vS1E_EENS_8epilogue10collective18CollectiveEpilogueINS1H_23Sm100TmaWarpSpecializedILi1ELi1ELi32ELb0ELb0EEEJSG_NS5_IJNSV_ISF_SB_EES1M_EEESH_SI_SH_SI_NS1H_6fusion15FusionCallbacksIS1L_NS1O_17LinearCombinationISH_fSH_fLNS_15FloatRoundStyleE2EEESG_S1N_JEEENS4_5SM1004TMEM4LOAD26SM100_TMEM_LOAD_16dp32b32xES1F_S1D_NS4_39AutoVectorizingCopyWithAssumedAlignmentILi128EEENS4_14SM90_TMA_STOREES1D_S1Z_S1Z_EEEvvEEEEvNT_6ParamsE)
        /*0038*/ 	.word	0x00000000


	//----- nvinfo : EIATTR_MIN_STACK_SIZE
	.align		4
.L_27:
        /*003c*/ 	.byte	0x04, 0x12
        /*003e*/ 	.short	(.L_29 - .L_28)
	.align		4
.L_28:
        /*0040*/ 	.word	index@(_ZN7cutlass13device_kernelINS_4gemm6kernel13GemmUniversalIN4cute5tupleIJiiiiEEENS1_10collective13CollectiveMmaINS1_35MainloopSm100TmaUmmaWarpSpecializedILi5ELi2ELi4ENS5_IJNS4_1CILi1EEENSA_ILi2EEESB_EEEEENS5_IJNSA_ILi64EEESF_SF_EEENS_12float_e4m3_tENS5_IJlSB_lEEESH_SI_NS4_8TiledMMAINS4_8MMA_AtomIJNS4_10MMA_TraitsINS4_19SM100_MMA_F8F6F4_SSEJSH_SH_fSF_SF_NS4_17integral_constantINS4_4UMMA5MajorELSP_0EEESQ_NSN_INSO_7ScaleInELSR_0EEESS_EEEEEENS4_6LayoutINS5_IJSB_SB_SB_EEENS5_IJNSA_ILi0EEESX_SX_EEEEENS5_IJNS4_10UnderscoreES10_S10_EEEEENS4_23SM90_TMA_LOAD_MULTICASTENS4_14ComposedLayoutINS4_7SwizzleILi2ELi4ELi3EEENS4_18smem_ptr_flag_bitsILi8EEENSV_INS5_IJNSA_ILi8EEESF_EEENS5_IJSF_SB_EEEEEEEvNS4_8identityENS4_13SM90_TMA_LOADES1D_vS1E_EENS_8epilogue10collective18CollectiveEpilogueINS1H_23Sm100TmaWarpSpecializedILi1ELi1ELi32ELb0ELb0EEEJSG_NS5_IJNSV_ISF_SB_EES1M_EEESH_SI_SH_SI_NS1H_6fusion15FusionCallbacksIS1L_NS1O_17LinearCombinationISH_fSH_fLNS_15FloatRoundStyleE2EEESG_S1N_JEEENS4_5SM1004TMEM4LOAD26SM100_TMEM_LOAD_16dp32b32xES1F_S1D_NS4_39AutoVectorizingCopyWithAssumedAlignmentILi128EEENS4_14SM90_TMA_STOREES1D_S1Z_S1Z_EEEvvEEEEvNT_6ParamsE)
        /*0044*/ 	.word	0x00000000
.L_29:


//--------------------- .nv.compat                --------------------------
	.section	.nv.compat,"",@"SHT_CUDA_COMPAT_INFO"
	.align	4
        /*0000*/ 	.byte	0x02, 0x09, 0x01, 0x00, 0x02, 0x02, 0x02, 0x00, 0x02, 0x05, 0x05, 0x00, 0x03, 0x07, 0x01, 0x01
        /*0010*/ 	.byte	0x02, 0x03, 0x01, 0x00, 0x02, 0x06, 0x01, 0x00, 0x04, 0x0b, 0x08, 0x00, 0x09, 0x00, 0x00, 0x00
        /*0020*/ 	.byte	0x00, 0x00, 0x00, 0x00


//--------------------- .nv.info._ZN7cutlass13device_kernelINS_4gemm6kernel13GemmUniversalIN4cute5tupleIJiiiiEEENS1_10collective13CollectiveMmaINS1_35MainloopSm100TmaUmmaWarpSpecializedILi5ELi2ELi4ENS5_IJNS4_1CILi1EEENSA_ILi2EEESB_EEEEENS5_IJNSA_ILi64EEESF_SF_EEENS_12float_e4m3_tENS5_IJlSB_lEEESH_SI_NS4_8TiledMMAINS4_8MMA_AtomIJNS4_10MMA_TraitsINS4_19SM100_MMA_F8F6F4_SSEJSH_SH_fSF_SF_NS4_17integral_constantINS4_4UMMA5MajorELSP_0EEESQ_NSN_INSO_7ScaleInELSR_0EEESS_EEEEEENS4_6LayoutINS5_IJSB_SB_SB_EEENS5_IJNSA_ILi0EEESX_SX_EEEEENS5_IJNS4_10UnderscoreES10_S10_EEEEENS4_23SM90_TMA_LOAD_MULTICASTENS4_14ComposedLayoutINS4_7SwizzleILi2ELi4ELi3EEENS4_18smem_ptr_flag_bitsILi8EEENSV_INS5_IJNSA_ILi8EEESF_EEENS5_IJSF_SB_EEEEEEEvNS4_8identityENS4_13SM90_TMA_LOADES1D_vS1E_EENS_8epilogue10collective18CollectiveEpilogueINS1H_23Sm100TmaWarpSpecializedILi1ELi1ELi32ELb0ELb0EEEJSG_NS5_IJNSV_ISF_SB_EES1M_EEESH_SI_SH_SI_NS1H_6fusion15FusionCallbacksIS1L_NS1O_17LinearCombinationISH_fSH_fLNS_15FloatRoundStyleE2EEESG_S1N_JEEENS4_5SM1004TMEM4LOAD26SM100_TMEM_LOAD_16dp32b32xES1F_S1D_NS4_39AutoVectorizingCopyWithAssumedAlignmentILi128EEENS4_14SM90_TMA_STOREES1D_S1Z_S1Z_EEEvvEEEEvNT_6ParamsE --------------------------
	.section	.nv.info._ZN7cutlass13device_kernelINS_4gemm6kernel13GemmUniversalIN4cute5tupleIJiiiiEEENS1_10collective13CollectiveMmaINS1_35MainloopSm100TmaUmmaWarpSpecializedILi5ELi2ELi4ENS5_IJNS4_1CILi1EEENSA_ILi2EEESB_EEEEENS5_IJNSA_ILi64EEESF_SF_EEENS_12float_e4m3_tENS5_IJlSB_lEEESH_SI_NS4_8TiledMMAINS4_8MMA_AtomIJNS4_10MMA_TraitsINS4_19SM100_MMA_F8F6F4_SSEJSH_SH_fSF_SF_NS4_17integral_constantINS4_4UMMA5MajorELSP_0EEESQ_NSN_INSO_7ScaleInELSR_0EEESS_EEEEEENS4_6LayoutINS5_IJSB_SB_SB_EEENS5_IJNSA_ILi0EEESX_SX_EEEEENS5_IJNS4_10UnderscoreES10_S10_EEEEENS4_23SM90_TMA_LOAD_MULTICASTENS4_14ComposedLayoutINS4_7SwizzleILi2ELi4ELi3EEENS4_18smem_ptr_flag_bitsILi8EEENSV_INS5_IJNSA_ILi8EEESF_EEENS5_IJSF_SB_EEEEEEEvNS4_8identityENS4_13SM90_TMA_LOADES1D_vS1E_EENS_8epilogue10collective18CollectiveEpilogueINS1H_23Sm100TmaWarpSpecializedILi1ELi1ELi32ELb0ELb0EEEJSG_NS5_IJNSV_ISF_SB_EES1M_EEESH_SI_SH_SI_NS1H_6fusion15FusionCallbacksIS1L_NS1O_17LinearCombinationISH_fSH_fLNS_15FloatRoundStyleE2EEESG_S1N_JEEENS4_5SM1004TMEM4LOAD26SM100_TMEM_LOAD_16dp32b32xES1F_S1D_NS4_39AutoVectorizingCopyWithAssumedAlignmentILi128EEENS4_14SM90_TMA_STOREES1D_S1Z_S1Z_EEEvvEEEEvNT_6ParamsE,"",@"SHT_CUDA_INFO"
	.sectionflags	@""
	.align	4


	//----- nvinfo : EIATTR_CUDA_API_VERSION
	.align		4
        /*0000*/ 	.byte	0x04, 0x37
        /*0002*/ 	.short	(.L_31 - .L_30)
.L_30:
        /*0004*/ 	.word	0x00000082


	//----- nvinfo : EIATTR_KPARAM_INFO
	.align		4
.L_31:
        /*0008*/ 	.byte	0x04, 0x17
        /*000a*/ 	.short	(.L_33 - .L_32)
.L_32:
        /*000c*/ 	.word	0x00000000
        /*0010*/ 	.short	0x0000
        /*0012*/ 	.short	0x0000
        /*0014*/ 	.byte	0x00, 0xf0, 0x01, 0x20


	//----- nvinfo : EIATTR_AT_ENTRY_FRAGMENTS
	.align		4
.L_33:
        /*0018*/ 	.byte	0x04, 0x4f
        /*001a*/ 	.short	(.L_35 - .L_34)


	//   ....[0]....
.L_34:
        /*001c*/ 	.word	0x00000006


	//----- nvinfo : EIATTR_RESERVED_SMEM_USED
	.align		4
.L_35:
        /*0020*/ 	.byte	0x01, 0x41
	.zero		2


	//----- nvinfo : EIATTR_SPARSE_MMA_MASK
	.align		4
        /*0024*/ 	.byte	0x03, 0x50
        /*0026*/ 	.short	0x0000


	//----- nvinfo : EIATTR_TCGEN05_1CTA_USED
	.align		4
        /*0028*/ 	.byte	0x01, 0x51
	.zero		2


	//----- nvinfo : EIATTR_MAXREG_COUNT
	.align		4
        /*002c*/ 	.byte	0x03, 0x1b
        /*002e*/ 	.short	0x00ff


	//----- nvinfo : EIATTR_NUM_BARRIERS
	.align		4
        /*0030*/ 	.byte	0x02, 0x4c
        /*0032*/ 	.byte	0x07
	.zero		1


	//----- nvinfo : EIATTR_EXTERNS
	.align		4
        /*0034*/ 	.byte	0x04, 0x0f
        /*0036*/ 	.short	(.L_37 - .L_36)


	//   ....[0]....
	.align		4
.L_36:
        /*0038*/ 	.word	index@(__assertfail)


	//----- nvinfo : EIATTR_MERCURY_ISA_VERSION
	.align		4
.L_37:
        /*003c*/ 	.byte	0x03, 0x5f
        /*003e*/ 	.short	0x0101


	//----- nvinfo : EIATTR_INT_WARP_WIDE_INSTR_OFFSETS
	.align		4
        /*0040*/ 	.byte	0x04, 0x31
        /*0042*/ 	.short	(.L_39 - .L_38)


	//   ....[0]....
.L_38:
        /*0044*/ 	.word	0x00003c00


	//   ....[1]....
        /*0048*/ 	.word	0x00003c30


	//   ....[2]....
        /*004c*/ 	.word	0x00003c50


	//   ....[3]....
        /*0050*/ 	.word	0x00004780


	//   ....[4]....
        /*0054*/ 	.word	0x00004830


	//----- nvinfo : EIATTR_COOP_GROUP_MASK_REGIDS
	.align		4
.L_39:
        /*0058*/ 	.byte	0x04, 0x29
        /*005a*/ 	.short	(.L_41 - .L_40)


	//   ....[0]....
.L_40:
        /*005c*/ 	.word	0xffffffff


	//   ....[1]....
        /*0060*/ 	.word	0xffffffff


	//   ....[2]....
        /*0064*/ 	.word	0xffffffff


	//   ....[3]....
        /*0068*/ 	.word	0xffffffff


	//   ....[4]....
        /*006c*/ 	.word	0xffffffff


	//   ....[5]....
        /*0070*/ 	.word	0xffffffff


	//   ....[6]....
        /*0074*/ 	.word	0xffffffff


	//   ....[7]....
        /*0078*/ 	.word	0xffffffff


	//   ....[8]....
        /*007c*/ 	.word	0xffffffff


	//   ....[9]....
        /*0080*/ 	.word	0xffffffff


	//   ....[10]....
        /*0084*/ 	.word	0xffffffff


	//   ....[11]....
        /*0088*/ 	.word	0xffffffff


	//   ....[12]....
        /*008c*/ 	.word	0xffffffff


	//   ....[13]....
        /*0090*/ 	.word	0xffffffff


	//----- nvinfo : EIATTR_COOP_GROUP_INSTR_OFFSETS
	.align		4
.L_41:
        /*0094*/ 	.byte	0x04, 0x28
        /*0096*/ 	.short	(.L_43 - .L_42)


	//   ....[0]....
.L_42:
        /*0098*/ 	.word	0x00000080


	//   ....[1]....
        /*009c*/ 	.word	0x000004e0


	//   ....[2]....
        /*00a0*/ 	.word	0x000006b0


	//   ....[3]....
        /*00a4*/ 	.word	0x000007f0


	//   ....[4]....
        /*00a8*/ 	.word	0x000008f0


	//   ....[5]....
        /*00ac*/ 	.word	0x00000a60


	//   ....[6]....
        /*00b0*/ 	.word	0x00000c00


	//   ....[7]....
        /*00b4*/ 	.word	0x00000db0


	//   ....[8]....
        /*00b8*/ 	.word	0x00001fa0


	//   ....[9]....
        /*00bc*/ 	.word	0x00002ed0


	//   ....[10]....
        /*00c0*/ 	.word	0x000030e0


	//   ....[11]....
        /*00c4*/ 	.word	0x00003110


	//   ....[12]....
        /*00c8*/ 	.word	0x00003ae0


	//   ....[13]....
        /*00cc*/ 	.word	0x00003d10


	//----- nvinfo : EIATTR_VRC_CTA_INIT_COUNT
	.align		4
.L_43:
        /*00d0*/ 	.byte	0x02, 0x4a
        /*00d2*/ 	.byte	0x80
	.zero		1


	//----- nvinfo : EIATTR_SYSCALL_OFFSETS
	.align		4
        /*00d4*/ 	.byte	0x04, 0x46
        /*00d6*/ 	.short	(.L_45 - .L_44)


	//   ....[0]....
.L_44:
        /*00d8*/ 	.word	0x000053a0


	//   ....[1]....
        /*00dc*/ 	.word	0x000054e0


	//   ....[2]....
        /*00e0*/ 	.word	0x00005c60


	//----- nvinfo : EIATTR_MBARRIER_INSTR_OFFSETS
	.align		4
.L_45:
        /*00e4*/ 	.byte	0x04, 0x39
        /*00e6*/ 	.short	(.L_47 - .L_46)


	//   ....[0]....
.L_46:
        /*00e8*/ 	.word	0x00000600
        /*00ec*/ 	.word	0x000000ff
        /*00f0*/ 	.word	0x00000000
        /*00f4*/ 	.short	0x0100
        /*00f6*/ 	.byte	0x04
	.zero		1


	//   ....[1]....
        /*00f8*/ 	.word	0x00000610
        /*00fc*/ 	.word	0x000000ff
        /*0100*/ 	.word	0x00000028
        /*0104*/ 	.short	0x0100
        /*0106*/ 	.byte	0x04
	.zero		1


	//   ....[2]....
        /*0108*/ 	.word	0x00000620
        /*010c*/ 	.word	0x000000ff
        /*0110*/ 	.word	0x00000008
        /*0114*/ 	.short	0x0100
        /*0116*/ 	.byte	0x04
	.zero		1


	//   ....[3]....
        /*0118*/ 	.word	0x00000630
        /*011c*/ 	.word	0x000000ff
        /*0120*/ 	.word	0x00000030
        /*0124*/ 	.short	0x0100
        /*0126*/ 	.byte	0x04
	.zero		1


	//   ....[4]....
        /*0128*/ 	.word	0x00000640
        /*012c*/ 	.word	0x000000ff
        /*0130*/ 	.word	0x00000010
        /*0134*/ 	.short	0x0100
        /*0136*/ 	.byte	0x04
	.zero		1


	//   ....[5]....
        /*0138*/ 	.word	0x00000650
        /*013c*/ 	.word	0x000000ff
        /*0140*/ 	.word	0x00000038
        /*0144*/ 	.short	0x0100
        /*0146*/ 	.byte	0x04
	.zero		1


	//   ....[6]....
        /*0148*/ 	.word	0x00000660
        /*014c*/ 	.word	0x000000ff
        /*0150*/ 	.word	0x00000018
        /*0154*/ 	.short	0x0100
        /*0156*/ 	.byte	0x04
	.zero		1


	//   ....[7]....
        /*0158*/ 	.word	0x00000670
        /*015c*/ 	.word	0x000000ff
        /*0160*/ 	.word	0x00000040
        /*0164*/ 	.short	0x0100
        /*0166*/ 	.byte	0x04
	.zero		1


	//   ....[8]....
        /*0168*/ 	.word	0x00000680
        /*016c*/ 	.word	0x000000ff
        /*0170*/ 	.word	0x00000020
        /*0174*/ 	.short	0x0100
        /*0176*/ 	.byte	0x04
	.zero		1


	//   ....[9]....
        /*0178*/ 	.word	0x00000690
        /*017c*/ 	.word	0x000000ff
        /*0180*/ 	.word	0x00000048
        /*0184*/ 	.short	0x0100
        /*0186*/ 	.byte	0x04
	.zero		1


	//   ....[10]....
        /*0188*/ 	.word	0x000007c0
        /*018c*/ 	.word	0x000000ff
        /*0190*/ 	.word	0x00000050
        /*0194*/ 	.short	0x0100
        /*0196*/ 	.byte	0x04
	.zero		1


	//   ....[11]....
        /*0198*/ 	.word	0x000007d0
        /*019c*/ 	.word	0x000000ff
        /*01a0*/ 	.word	0x00000058
        /*01a4*/ 	.short	0x0100
        /*01a6*/ 	.byte	0x04
	.zero		1


	//   ....[12]....
        /*01a8*/ 	.word	0x000008c0
        /*01ac*/ 	.word	0x000000ff
        /*01b0*/ 	.word	0x00000060
        /*01b4*/ 	.short	0x0100
        /*01b6*/ 	.byte	0x06
	.zero		1


	//   ....[13]....
        /*01b8*/ 	.word	0x000008d0
        /*01bc*/ 	.word	0x000000ff
        /*01c0*/ 	.word	0x00000068
        /*01c4*/ 	.short	0x0100
        /*01c6*/ 	.byte	0x06
	.zero		1


	//   ....[14]....
        /*01c8*/ 	.word	0x00000a10
        /*01cc*/ 	.word	0x000000ff
        /*01d0*/ 	.word	0x00000070
        /*01d4*/ 	.short	0x0100
        /*01d6*/ 	.byte	0x06
	.zero		1


	//   ....[15]....
        /*01d8*/ 	.word	0x00000a20
        /*01dc*/ 	.word	0x000000ff
        /*01e0*/ 	.word	0x00000080
        /*01e4*/ 	.short	0x0100
        /*01e6*/ 	.byte	0x06
	.zero		1


	//   ....[16]....
        /*01e8*/ 	.word	0x00000a30
        /*01ec*/ 	.word	0x000000ff
        /*01f0*/ 	.word	0x00000078
        /*01f4*/ 	.short	0x0100
        /*01f6*/ 	.byte	0x06
	.zero		1


	//   ....[17]....
        /*01f8*/ 	.word	0x00000a40
        /*01fc*/ 	.word	0x000000ff
        /*0200*/ 	.word	0x00000088
        /*0204*/ 	.short	0x0100
        /*0206*/ 	.byte	0x06
	.zero		1


	//   ....[18]....
        /*0208*/ 	.word	0x00000b70
        /*020c*/ 	.word	0x000000ff
        /*0210*/ 	.word	0x00000090
        /*0214*/ 	.short	0x0100
        /*0216*/ 	.byte	0x04
	.zero		1


	//   ....[19]....
        /*0218*/ 	.word	0x00000b80
        /*021c*/ 	.word	0x000000ff
        /*0220*/ 	.word	0x000000b0
        /*0224*/ 	.short	0x0100
        /*0226*/ 	.byte	0x04
	.zero		1


	//   ....[20]....
        /*0228*/ 	.word	0x00000b90
        /*022c*/ 	.word	0x000000ff
        /*0230*/ 	.word	0x00000098
        /*0234*/ 	.short	0x0100
        /*0236*/ 	.byte	0x04
	.zero		1


	//   ....[21]....
        /*0238*/ 	.word	0x00000ba0
        /*023c*/ 	.word	0x000000ff
        /*0240*/ 	.word	0x000000b8
        /*0244*/ 	.short	0x0100
        /*0246*/ 	.byte	0x04
	.zero		1


	//   ....[22]....
        /*0248*/ 	.word	0x00000bb0
        /*024c*/ 	.word	0x000000ff
        /*0250*/ 	.word	0x000000a0
        /*0254*/ 	.short	0x0100
        /*0256*/ 	.byte	0x04
	.zero		1


	//   ....[23]....
        /*0258*/ 	.word	0x00000bc0
        /*025c*/ 	.word	0x000000ff
        /*0260*/ 	.word	0x000000c0
        /*0264*/ 	.short	0x0100
        /*0266*/ 	.byte	0x04
	.zero		1


	//   ....[24]....
        /*0268*/ 	.word	0x00000bd0
        /*026c*/ 	.word	0x000000ff
        /*0270*/ 	.word	0x000000a8
        /*0274*/ 	.short	0x0100
        /*0276*/ 	.byte	0x04
	.zero		1


	//   ....[25]....
        /*0278*/ 	.word	0x00000be0
        /*027c*/ 	.word	0x000000ff
        /*0280*/ 	.word	0x000000c8
        /*0284*/ 	.short	0x0100
        /*0286*/ 	.byte	0x04
	.zero		1


	//   ....[26]....
        /*0288*/ 	.word	0x00000cd0
        /*028c*/ 	.word	0x000000ff
        /*0290*/ 	.word	0x000000d0
        /*0294*/ 	.short	0x0100
        /*0296*/ 	.byte	0x04
	.zero		1


	//   ....[27]....
        /*0298*/ 	.word	0x00000ce0
        /*029c*/ 	.word	0x000000ff
        /*02a0*/ 	.word	0x000000e0
        /*02a4*/ 	.short	0x0100
        /*02a6*/ 	.byte	0x04
	.zero		1


	//   ....[28]....
        /*02a8*/ 	.word	0x00000cf0
        /*02ac*/ 	.word	0x000000ff
        /*02b0*/ 	.word	0x000000d8
        /*02b4*/ 	.short	0x0100
        /*02b6*/ 	.byte	0x04
	.zero		1


	//   ....[29]....
        /*02b8*/ 	.word	0x00000d00
        /*02bc*/ 	.word	0x000000ff
        /*02c0*/ 	.word	0x000000e8
        /*02c4*/ 	.short	0x0100
        /*02c6*/ 	.byte	0x04
	.zero		1


	//   ....[30]....
        /*02c8*/ 	.word	0x00001820
        /*02cc*/ 	.word	0x00000000
        /*02d0*/ 	.word	0x000000e0
        /*02d4*/ 	.short	0x010a
        /*02d6*/ 	.byte	0xff
	.zero		1


	//   ....[31]....
        /*02d8*/ 	.word	0x00001850
        /*02dc*/ 	.word	0x00000000
        /*02e0*/ 	.word	0x000000d0
        /*02e4*/ 	.short	0x0101
        /*02e6*/ 	.byte	0xff
	.zero		1


	//   ....[32]....
        /*02e8*/ 	.word	0x00001920
        /*02ec*/ 	.word	0x000000ff
        /*02f0*/ 	.word	0x00000028
        /*02f4*/ 	.short	0x010a
        /*02f6*/ 	.byte	0x04
	.zero		1


	//   ....[33]....
        /*02f8*/ 	.word	0x000019a0
        /*02fc*/ 	.word	0x000000ff
        /*0300*/ 	.word	0x00000028
        /*0304*/ 	.short	0x010a
        /*0306*/ 	.byte	0x21
	.zero		1


	//   ....[34]....
        /*0308*/ 	.word	0x00001b40
        /*030c*/ 	.word	0x000000ff
        /*0310*/ 	.word	0x00000028
        /*0314*/ 	.short	0x010a
        /*0316*/ 	.byte	0x08
	.zero		1


	//   ....[35]....
        /*0318*/ 	.word	0x00001c50
        /*031c*/ 	.word	0x000000ff
        /*0320*/ 	.word	0x00000068
        /*0324*/ 	.short	0x0101
        /*0326*/ 	.byte	0x06
	.zero		1


	//   ....[36]....
        /*0328*/ 	.word	0x00001c70
        /*032c*/ 	.word	0x000000ff
        /*0330*/ 	.word	0x00000028
        /*0334*/ 	.short	0x010a
        /*0336*/ 	.byte	0x04
	.zero		1


	//   ....[37]....
        /*0338*/ 	.word	0x00001cf0
        /*033c*/ 	.word	0x000000ff
        /*0340*/ 	.word	0x00000028
        /*0344*/ 	.short	0x010a
        /*0346*/ 	.byte	0x11
	.zero		1


	//   ....[38]....
        /*0348*/ 	.word	0x00001e90
        /*034c*/ 	.word	0x000000ff
        /*0350*/ 	.word	0x00000028
        /*0354*/ 	.short	0x010a
        /*0356*/ 	.byte	0x07
	.zero		1


	//   ....[39]....
        /*0358*/ 	.word	0x00001fd0
        /*035c*/ 	.word	0x00000003
        /*0360*/ 	.word	0x00000070
        /*0364*/ 	.short	0x010a
        /*0366*/ 	.byte	0xff
	.zero		1


	//   ....[40]....
        /*0368*/ 	.word	0x00002120
        /*036c*/ 	.word	0x00000000
        /*0370*/ 	.word	0x00000000
        /*0374*/ 	.short	0x0101
        /*0376*/ 	.byte	0xff
	.zero		1


	//   ....[41]....
        /*0378*/ 	.word	0x000026c0
        /*037c*/ 	.word	0x000000ff
        /*0380*/ 	.word	0x00000000
        /*0384*/ 	.short	0x010a
        /*0386*/ 	.byte	0x04
	.zero		1


	//   ....[42]....
        /*0388*/ 	.word	0x00002750
        /*038c*/ 	.word	0x000000ff
        /*0390*/ 	.word	0x00000000
        /*0394*/ 	.short	0x010a
        /*0396*/ 	.byte	0x05
	.zero		1


	//   ....[43]....
        /*0398*/ 	.word	0x000027e0
        /*039c*/ 	.word	0x000000ff
        /*03a0*/ 	.word	0x00000000
        /*03a4*/ 	.short	0x010a
        /*03a6*/ 	.byte	0x05
	.zero		1


	//   ....[44]....
        /*03a8*/ 	.word	0x00002870
        /*03ac*/ 	.word	0x000000ff
        /*03b0*/ 	.word	0x00000000
        /*03b4*/ 	.short	0x010a
        /*03b6*/ 	.byte	0x05
	.zero		1


	//   ....[45]....
        /*03b8*/ 	.word	0x00002910
        /*03bc*/ 	.word	0x00000000
        /*03c0*/ 	.word	0x00000000
        /*03c4*/ 	.short	0x010a
        /*03c6*/ 	.byte	0xff
	.zero		1


	//   ....[46]....
        /*03c8*/ 	.word	0x00002a30
        /*03cc*/ 	.word	0x00000002
        /*03d0*/ 	.word	0x000000d0
        /*03d4*/ 	.short	0x010a
        /*03d6*/ 	.byte	0xff
	.zero		1


	//   ....[47]....
        /*03d8*/ 	.word	0x00002aa0
        /*03dc*/ 	.word	0x00000002
        /*03e0*/ 	.word	0x00000000
        /*03e4*/ 	.short	0x0101
        /*03e6*/ 	.byte	0xff
	.zero		1


	//   ....[48]....
        /*03e8*/ 	.word	0x00002ac0
        /*03ec*/ 	.word	0x000000ff
        /*03f0*/ 	.word	0x00000080
        /*03f4*/ 	.short	0x010a
        /*03f6*/ 	.byte	0x04
	.zero		1


	//   ....[49]....
        /*03f8*/ 	.word	0x00002be0
        /*03fc*/ 	.word	0x00000002
        /*0400*/ 	.word	0x00000070
        /*0404*/ 	.short	0x010a
        /*0406*/ 	.byte	0xff
	.zero		1


	//   ....[50]....
        /*0408*/ 	.word	0x00002ce0
        /*040c*/ 	.word	0x00000002
        /*0410*/ 	.word	0x00000000
        /*0414*/ 	.short	0x0101
        /*0416*/ 	.byte	0xff
	.zero		1


	//   ....[51]....
        /*0418*/ 	.word	0x00002d70
        /*041c*/ 	.word	0x000000ff
        /*0420*/ 	.word	0x00000080
        /*0424*/ 	.short	0x0106
        /*0426*/ 	.byte	0x04
	.zero		1


	//   ....[52]....
        /*0428*/ 	.word	0x00002d90
        /*042c*/ 	.word	0x000000ff
        /*0430*/ 	.word	0x00000080
        /*0434*/ 	.short	0x010a
        /*0436*/ 	.byte	0x04
	.zero		1


	//   ....[53]....
        /*0438*/ 	.word	0x00002e20
        /*043c*/ 	.word	0x000000ff
        /*0440*/ 	.word	0x00000080
        /*0444*/ 	.short	0x0106
        /*0446*/ 	.byte	0x07
	.zero		1


	//   ....[54]....
        /*0448*/ 	.word	0x00002e60
        /*044c*/ 	.word	0x00000000
        /*0450*/ 	.word	0x00000080
        /*0454*/ 	.short	0x010a
        /*0456*/ 	.byte	0xff
	.zero		1


	//   ....[55]....
        /*0458*/ 	.word	0x00003370
        /*045c*/ 	.word	0x00000000
        /*0460*/ 	.word	0x00000070
        /*0464*/ 	.short	0x010a
        /*0466*/ 	.byte	0xff
	.zero		1


	//   ....[56]....
        /*0468*/ 	.word	0x00003470
        /*046c*/ 	.word	0x00000003
        /*0470*/ 	.word	0x00000000
        /*0474*/ 	.short	0x0101
        /*0476*/ 	.byte	0xff
	.zero		1


	//   ....[57]....
        /*0478*/ 	.word	0x00003480
        /*047c*/ 	.word	0x000000ff
        /*0480*/ 	.word	0x00000000
        /*0484*/ 	.short	0x010a
        /*0486*/ 	.byte	0x04
	.zero		1


	//   ....[58]....
        /*0488*/ 	.word	0x00003500
        /*048c*/ 	.word	0x000000ff
        /*0490*/ 	.word	0x000000b0
        /*0494*/ 	.short	0x010a
        /*0496*/ 	.byte	0x17
	.zero		1


	//   ....[59]....
        /*0498*/ 	.word	0x000035e0
        /*049c*/ 	.word	0x000000ff
        /*04a0*/ 	.word	0x00000000
        /*04a4*/ 	.short	0x010a
        /*04a6*/ 	.byte	0x05
	.zero		1


	//   ....[60]....
        /*04a8*/ 	.word	0x00003720
        /*04ac*/ 	.word	0x000000ff
        /*04b0*/ 	.word	0x00000000
        /*04b4*/ 	.short	0x010a
        /*04b6*/ 	.byte	0x04
	.zero		1


	//   ....[61]....
        /*04b8*/ 	.word	0x00003910
        /*04bc*/ 	.word	0x000000ff
        /*04c0*/ 	.word	0x00000000
        /*04c4*/ 	.short	0x010a
        /*04c6*/ 	.byte	0x04
	.zero		1


	//   ....[62]....
        /*04c8*/ 	.word	0x000039a0
        /*04cc*/ 	.word	0x000000ff
        /*04d0*/ 	.word	0x00000000
        /*04d4*/ 	.short	0x010a
        /*04d6*/ 	.byte	0x05
	.zero		1


	//   ....[63]....
        /*04d8*/ 	.word	0x00003a30
        /*04dc*/ 	.word	0x000000ff
        /*04e0*/ 	.word	0x00000000
        /*04e4*/ 	.short	0x010a
        /*04e6*/ 	.byte	0x05
	.zero		1


	//   ....[64]....
        /*04e8*/ 	.word	0x00003ac0
        /*04ec*/ 	.word	0x000000ff
        /*04f0*/ 	.word	0x00000000
        /*04f4*/ 	.short	0x010a
        /*04f6*/ 	.byte	0x04
	.zero		1


	//   ....[65]....
        /*04f8*/ 	.word	0x00003f60
        /*04fc*/ 	.word	0x00000007
        /*0500*/ 	.word	0x00000070
        /*0504*/ 	.short	0x010a
        /*0506*/ 	.byte	0xff
	.zero		1


	//   ....[66]....
        /*0508*/ 	.word	0x000040d0
        /*050c*/ 	.word	0x00000000
        /*0510*/ 	.word	0x00000000
        /*0514*/ 	.short	0x0101
        /*0516*/ 	.byte	0xff
	.zero		1


	//   ....[67]....
        /*0518*/ 	.word	0x00004540
        /*051c*/ 	.word	0x000000ff
        /*0520*/ 	.word	0x00000068
        /*0524*/ 	.short	0x010a
        /*0526*/ 	.byte	0x11
	.zero		1


	//   ....[68]....
        /*0528*/ 	.word	0x000046c0
        /*052c*/ 	.word	0x000000ff
        /*0530*/ 	.word	0x00000058
        /*0534*/ 	.short	0x010a
        /*0536*/ 	.byte	0x11
	.zero		1


	//   ....[69]....
        /*0538*/ 	.word	0x000048d0
        /*053c*/ 	.word	0x000000ff
        /*0540*/ 	.word	0x00000050
        /*0544*/ 	.short	0x010b
        /*0546*/ 	.byte	0x11
	.zero		1


	//   ....[70]....
        /*0548*/ 	.word	0x000048e0
        /*054c*/ 	.word	0x000000ff
        /*0550*/ 	.word	0x00000000
        /*0554*/ 	.short	0x0101
        /*0556*/ 	.byte	0x30
	.zero		1


	//   ....[71]....
        /*0558*/ 	.word	0x00004920
        /*055c*/ 	.word	0x00000000
        /*0560*/ 	.word	0x00000058
        /*0564*/ 	.short	0x010a
        /*0566*/ 	.byte	0xff
	.zero		1


	//   ....[72]....
        /*0568*/ 	.word	0x00004c60
        /*056c*/ 	.word	0x00000003
        /*0570*/ 	.word	0x00000070
        /*0574*/ 	.short	0x010a
        /*0576*/ 	.byte	0xff
	.zero		1


	//   ....[73]....
        /*0578*/ 	.word	0x00004de0
        /*057c*/ 	.word	0x00000000
        /*0580*/ 	.word	0x00000000
        /*0584*/ 	.short	0x0101
        /*0586*/ 	.byte	0xff
	.zero		1


	//   ....[74]....
        /*0588*/ 	.word	0x00005840
        /*058c*/ 	.word	0x000000ff
        /*0590*/ 	.word	0x00000050
        /*0594*/ 	.short	0x010a
        /*0596*/ 	.byte	0x2c
	.zero		1


	//   ....[75]....
        /*0598*/ 	.word	0x00005850
        /*059c*/ 	.word	0x00000016
        /*05a0*/ 	.word	0x00000090
        /*05a4*/ 	.short	0x010a
        /*05a6*/ 	.byte	0xff
	.zero		1


	//   ....[76]....
        /*05a8*/ 	.word	0x00005a00
        /*05ac*/ 	.word	0x000000ff
        /*05b0*/ 	.word	0x00000050
        /*05b4*/ 	.short	0x010a
        /*05b6*/ 	.byte	0x2c
	.zero		1


	//   ....[77]....
        /*05b8*/ 	.word	0x00005ae0
        /*05bc*/ 	.word	0x000000ff
        /*05c0*/ 	.word	0x00000000
        /*05c4*/ 	.short	0x0101
        /*05c6*/ 	.byte	0x04
	.zero		1


	//   ....[78]....
        /*05c8*/ 	.word	0x00005b40
        /*05cc*/ 	.word	0x00000016
        /*05d0*/ 	.word	0x00000090
        /*05d4*/ 	.short	0x010a
        /*05d6*/ 	.byte	0xff
	.zero		1


	//   ....[79]....
        /*05d8*/ 	.word	0x00005eb0
        /*05dc*/ 	.word	0x000000ff
        /*05e0*/ 	.word	0x00000000
        /*05e4*/ 	.short	0x0101
        /*05e6*/ 	.byte	0x04
	.zero		1


	//   ....[80]....
        /*05e8*/ 	.word	0x00006790
        /*05ec*/ 	.word	0x00000000
        /*05f0*/ 	.word	0x000000e0
        /*05f4*/ 	.short	0x010a
        /*05f6*/ 	.byte	0xff
	.zero		1


	//   ....[81]....
        /*05f8*/ 	.word	0x000067f0
        /*05fc*/ 	.word	0x00000000
        /*0600*/ 	.word	0x00000028
        /*0604*/ 	.short	0x010a
        /*0606*/ 	.byte	0xff
	.zero		1


	//   ....[82]....
        /*0608*/ 	.word	0x00006850
        /*060c*/ 	.word	0x00000000
        /*0610*/ 	.word	0x00000028
        /*0614*/ 	.short	0x010a
        /*0616*/ 	.byte	0xff
	.zero		1


	//   ....[83]....
        /*0618*/ 	.word	0x000068a0
        /*061c*/ 	.word	0x00000003
        /*0620*/ 	.word	0x00000070
        /*0624*/ 	.short	0x010a
        /*0626*/ 	.byte	0xff
	.zero		1


	//   ....[84]....
        /*0628*/ 	.word	0x00006900
        /*062c*/ 	.word	0x00000000
        /*0630*/ 	.word	0x00000000
        /*0634*/ 	.short	0x010a
        /*0636*/ 	.byte	0xff
	.zero		1


	//   ....[85]....
        /*0638*/ 	.word	0x00006960
        /*063c*/ 	.word	0x00000000
        /*0640*/ 	.word	0x00000000
        /*0644*/ 	.short	0x010a
        /*0646*/ 	.byte	0xff
	.zero		1


	//   ....[86]....
        /*0648*/ 	.word	0x000069c0
        /*064c*/ 	.word	0x00000000
        /*0650*/ 	.word	0x00000000
        /*0654*/ 	.short	0x010a
        /*0656*/ 	.byte	0xff
	.zero		1


	//   ....[87]....
        /*0658*/ 	.word	0x00006a20
        /*065c*/ 	.word	0x00000000
        /*0660*/ 	.word	0x00000000
        /*0664*/ 	.short	0x010a
        /*0666*/ 	.byte	0xff
	.zero		1


	//   ....[88]....
        /*0668*/ 	.word	0x00006a70
        /*066c*/ 	.word	0x00000002
        /*0670*/ 	.word	0x000000d0
        /*0674*/ 	.short	0x010a
        /*0676*/ 	.byte	0xff
	.zero		1


	//   ....[89]....
        /*0678*/ 	.word	0x00006ad0
        /*067c*/ 	.word	0x00000002
        /*0680*/ 	.word	0x00000080
        /*0684*/ 	.short	0x010a
        /*0686*/ 	.byte	0xff
	.zero		1


	//   ....[90]....
        /*0688*/ 	.word	0x00006b20
        /*068c*/ 	.word	0x00000002
        /*0690*/ 	.word	0x00000070
        /*0694*/ 	.short	0x010a
        /*0696*/ 	.byte	0xff
	.zero		1


	//   ....[91]....
        /*0698*/ 	.word	0x00006b80
        /*069c*/ 	.word	0x00000000
        /*06a0*/ 	.word	0x00000080
        /*06a4*/ 	.short	0x010a
        /*06a6*/ 	.byte	0xff
	.zero		1


	//   ....[92]....
        /*06a8*/ 	.word	0x00006bd0
        /*06ac*/ 	.word	0x00000000
        /*06b0*/ 	.word	0x00000070
        /*06b4*/ 	.short	0x010a
        /*06b6*/ 	.byte	0xff
	.zero		1


	//   ....[93]....
        /*06b8*/ 	.word	0x00006c30
        /*06bc*/ 	.word	0x00000002
        /*06c0*/ 	.word	0x000000b0
        /*06c4*/ 	.short	0x010a
        /*06c6*/ 	.byte	0xff
	.zero		1


	//   ....[94]....
        /*06c8*/ 	.word	0x00006c90
        /*06cc*/ 	.word	0x00000000
        /*06d0*/ 	.word	0x00000000
        /*06d4*/ 	.short	0x010a
        /*06d6*/ 	.byte	0xff
	.zero		1


	//   ....[95]....
        /*06d8*/ 	.word	0x00006cf0
        /*06dc*/ 	.word	0x00000000
        /*06e0*/ 	.word	0x00000000
        /*06e4*/ 	.short	0x010a
        /*06e6*/ 	.byte	0xff
	.zero		1


	//   ....[96]....
        /*06e8*/ 	.word	0x00006d50
        /*06ec*/ 	.word	0x00000000
        /*06f0*/ 	.word	0x00000000
        /*06f4*/ 	.short	0x010a
        /*06f6*/ 	.byte	0xff
	.zero		1


	//   ....[97]....
        /*06f8*/ 	.word	0x00006db0
        /*06fc*/ 	.word	0x00000000
        /*0700*/ 	.word	0x00000000
        /*0704*/ 	.short	0x010a
        /*0706*/ 	.byte	0xff
	.zero		1


	//   ....[98]....
        /*0708*/ 	.word	0x00006e10
        /*070c*/ 	.word	0x00000000
        /*0710*/ 	.word	0x00000000
        /*0714*/ 	.short	0x010a
        /*0716*/ 	.byte	0xff
	.zero		1


	//   ....[99]....
        /*0718*/ 	.word	0x00006e60
        /*071c*/ 	.word	0x00000007
        /*0720*/ 	.word	0x00000070
        /*0724*/ 	.short	0x010a
        /*0726*/ 	.byte	0xff
	.zero		1


	//   ....[100]....
        /*0728*/ 	.word	0x00006ec0
        /*072c*/ 	.word	0x00000000
        /*0730*/ 	.word	0x00000068
        /*0734*/ 	.short	0x010a
        /*0736*/ 	.byte	0xff
	.zero		1


	//   ....[101]....
        /*0738*/ 	.word	0x00006f20
        /*073c*/ 	.word	0x00000000
        /*0740*/ 	.word	0x00000058
        /*0744*/ 	.short	0x010a
        /*0746*/ 	.byte	0xff
	.zero		1


	//   ....[102]....
        /*0748*/ 	.word	0x00006f70
        /*074c*/ 	.word	0x00000003
        /*0750*/ 	.word	0x00000070
        /*0754*/ 	.short	0x010a
        /*0756*/ 	.byte	0xff
	.zero		1


	//   ....[103]....
        /*0758*/ 	.word	0x00006fd0
        /*075c*/ 	.word	0x00000000
        /*0760*/ 	.word	0x00000050
        /*0764*/ 	.short	0x010a
        /*0766*/ 	.byte	0xff
	.zero		1


	//   ....[104]....
        /*0768*/ 	.word	0x00007020
        /*076c*/ 	.word	0x00000016
        /*0770*/ 	.word	0x00000090
        /*0774*/ 	.short	0x010a
        /*0776*/ 	.byte	0xff
	.zero		1


	//----- nvinfo : EIATTR_NUM_MBARRIERS
	.align		4
.L_47:
        /*0778*/ 	.byte	0x03, 0x38
        /*077a*/ 	.short	0x001e


	//----- nvinfo : EIATTR_EXIT_INSTR_OFFSETS
	.align		4
        /*077c*/ 	.byte	0x04, 0x1c
        /*077e*/ 	.short	(.L_49 - .L_48)


	//   ....[0]....
.L_48:
        /*0780*/ 	.word	0x00002940


	//   ....[1]....
        /*0784*/ 	.word	0x00002e30


	//   ....[2]....
        /*0788*/ 	.word	0x00002e90


	//   ....[3]....
        /*078c*/ 	.word	0x00003d20


	//   ....[4]....
        /*0790*/ 	.word	0x00004950


	//   ....[5]....
        /*0794*/ 	.word	0x00004990


	//   ....[6]....
        /*0798*/ 	.word	0x00006780


	//----- nvinfo : EIATTR_MAX_THREADS
	.align		4
.L_49:
        /*079c*/ 	.byte	0x04, 0x05
        /*079e*/ 	.short	(.L_51 - .L_50)
.L_50:
        /*07a0*/ 	.word	0x00000100
        /*07a4*/ 	.word	0x00000001
        /*07a8*/ 	.word	0x00000001


	//----- nvinfo : EIATTR_CRS_STACK_SIZE
	.align		4
.L_51:
        /*07ac*/ 	.byte	0x04, 0x1e
        /*07ae*/ 	.short	(.L_53 - .L_52)
.L_52:
        /*07b0*/ 	.word	0x00000000


	//----- nvinfo : EIATTR_CBANK_PARAM_SIZE
	.align		4
.L_53:
        /*07b4*/ 	.byte	0x03, 0x19
        /*07b6*/ 	.short	0x0800


	//----- nvinfo : EIATTR_PARAM_CBANK
	.align		4
        /*07b8*/ 	.byte	0x04, 0x0a
        /*07ba*/ 	.short	(.L_55 - .L_54)
	.align		4
.L_54:
        /*07bc*/ 	.word	index@(.nv.constant0._ZN7cutlass13device_kernelINS_4gemm6kernel13GemmUniversalIN4cute5tupleIJiiiiEEENS1_10collective13CollectiveMmaINS1_35MainloopSm100TmaUmmaWarpSpecializedILi5ELi2ELi4ENS5_IJNS4_1CILi1EEENSA_ILi2EEESB_EEEEENS5_IJNSA_ILi64EEESF_SF_EEENS_12float_e4m3_tENS5_IJlSB_lEEESH_SI_NS4_8TiledMMAINS4_8MMA_AtomIJNS4_10MMA_TraitsINS4_19SM100_MMA_F8F6F4_SSEJSH_SH_fSF_SF_NS4_17integral_constantINS4_4UMMA5MajorELSP_0EEESQ_NSN_INSO_7ScaleInELSR_0EEESS_EEEEEENS4_6LayoutINS5_IJSB_SB_SB_EEENS5_IJNSA_ILi0EEESX_SX_EEEEENS5_IJNS4_10UnderscoreES10_S10_EEEEENS4_23SM90_TMA_LOAD_MULTICASTENS4_14ComposedLayoutINS4_7SwizzleILi2ELi4ELi3EEENS4_18smem_ptr_flag_bitsILi8EEENSV_INS5_IJNSA_ILi8EEESF_EEENS5_IJSF_SB_EEEEEEEvNS4_8identityENS4_13SM90_TMA_LOADES1D_vS1E_EENS_8epilogue10collective18CollectiveEpilogueINS1H_23Sm100TmaWarpSpecializedILi1ELi1ELi32ELb0ELb0EEEJSG_NS5_IJNSV_ISF_SB_EES1M_EEESH_SI_SH_SI_NS1H_6fusion15FusionCallbacksIS1L_NS1O_17LinearCombinationISH_fSH_fLNS_15FloatRoundStyleE2EEESG_S1N_JEEENS4_5SM1004TMEM4LOAD26SM100_TMEM_LOAD_16dp32b32xES1F_S1D_NS4_39AutoVectorizingCopyWithAssumedAlignmentILi128EEENS4_14SM90_TMA_STOREES1D_S1Z_S1Z_EEEvvEEEEvNT_6ParamsE)
        /*07c0*/ 	.short	0x0380
        /*07c2*/ 	.short	0x0800


	//----- nvinfo : EIATTR_SW_WAR
	.align		4
.L_55:
        /*07c4*/ 	.byte	0x04, 0x36
        /*07c6*/ 	.short	(.L_57 - .L_56)
.L_56:
        /*07c8*/ 	.word	0x00000008
.L_57:


//--------------------- .nv.callgraph             --------------------------
	.section	.nv.callgraph,"",@"SHT_CUDA_CALLGRAPH"
	.align	4
	.sectionentsize	8
	.align		4
        /*0000*/ 	.word	0x00000000
	.align		4
        /*0004*/ 	.word	0xffffffff
	.align		4
        /*0008*/ 	.word	index@(_ZN7cutlass13device_kernelINS_4gemm6kernel13GemmUniversalIN4cute5tupleIJiiiiEEENS1_10collective13CollectiveMmaINS1_35MainloopSm100TmaUmmaWarpSpecializedILi5ELi2ELi4ENS5_IJNS4_1CILi1EEENSA_ILi2EEESB_EEEEENS5_IJNSA_ILi64EEESF_SF_EEENS_12float_e4m3_tENS5_IJlSB_lEEESH_SI_NS4_8TiledMMAINS4_8MMA_AtomIJNS4_10MMA_TraitsINS4_19SM100_MMA_F8F6F4_SSEJSH_SH_fSF_SF_NS4_17integral_constantINS4_4UMMA5MajorELSP_0EEESQ_NSN_INSO_7ScaleInELSR_0EEESS_EEEEEENS4_6LayoutINS5_IJSB_SB_SB_EEENS5_IJNSA_ILi0EEESX_SX_EEEEENS5_IJNS4_10UnderscoreES10_S10_EEEEENS4_23SM90_TMA_LOAD_MULTICASTENS4_14ComposedLayoutINS4_7SwizzleILi2ELi4ELi3EEENS4_18smem_ptr_flag_bitsILi8EEENSV_INS5_IJNSA_ILi8EEESF_EEENS5_IJSF_SB_EEEEEEEvNS4_8identityENS4_13SM90_TMA_LOADES1D_vS1E_EENS_8epilogue10collective18CollectiveEpilogueINS1H_23Sm100TmaWarpSpecializedILi1ELi1ELi32ELb0ELb0EEEJSG_NS5_IJNSV_ISF_SB_EES1M_EEESH_SI_SH_SI_NS1H_6fusion15FusionCallbacksIS1L_NS1O_17LinearCombinationISH_fSH_fLNS_15FloatRoundStyleE2EEESG_S1N_JEEENS4_5SM1004TMEM4LOAD26SM100_TMEM_LOAD_16dp32b32xES1F_S1D_NS4_39AutoVectorizingCopyWithAssumedAlignmentILi128EEENS4_14SM90_TMA_STOREES1D_S1Z_S1Z_EEEvvEEEEvNT_6ParamsE)
	.align		4
        /*000c*/ 	.word	index@(__assertfail)
	.align		4
        /*0010*/ 	.word	0x00000000
	.align		4
        /*0014*/ 	.word	0xfffffffe
	.align		4
        /*0018*/ 	.word	0x00000000
	.align		4
        /*001c*/ 	.word	0xfffffffd
	.align		4
        /*0020*/ 	.word	0x00000000
	.align		4
        /*0024*/ 	.word	0xfffffffc


//--------------------- .nv.constant4             --------------------------
	.section	.nv.constant4,"a",@progbits
	.align	8
	.align		8
.nv.constant4:
        /*0000*/ 	.dword	__assertfail
	.align		8
        /*0008*/ 	.dword	__unnamed_1
	.align		8
        /*0010*/ 	.dword	__unnamed_2
	.align		8
        /*0018*/ 	.dword	_ZN39_INTERNAL_a031b71b_4_k_cu_5ff3083e_81864cuda3std3__45__cpo5beginE
	.align		8
        /*0020*/ 	.dword	_ZN39_INTERNAL_a031b71b_4_k_cu_5ff3083e_81864cuda3std3__45__cpo3endE
	.align		8
        /*0028*/ 	.dword	_ZN39_INTERNAL_a031b71b_4_k_cu_5ff3083e_81864cuda3std3__45__cpo6cbeginE
	.align		8
        /*0030*/ 	.dword	_ZN39_INTERNAL_a031b71b_4_k_cu_5ff3083e_81864cuda3std3__45__cpo4cendE
	.align		8
        /*0038*/ 	.dword	_ZN39_INTERNAL_a031b71b_4_k_cu_5ff3083e_81864cuda3std3__441_GLOBAL__N__a031b71b_4_k_cu_5ff3083e_81866ignoreE
	.align		8
        /*0040*/ 	.dword	_ZN39_INTERNAL_a031b71b_4_k_cu_5ff3083e_81864cuda3std3__419piecewise_constructE
	.align		8
        /*0048*/ 	.dword	_ZN39_INTERNAL_a031b71b_4_k_cu_5ff3083e_81864cuda3std3__48in_placeE
	.align		8
        /*0050*/ 	.dword	_ZN39_INTERNAL_a031b71b_4_k_cu_5ff3083e_81864cuda3std6ranges3__45__cpo4swapE
	.align		8
        /*0058*/ 	.dword	_ZN39_INTERNAL_a031b71b_4_k_cu_5ff3083e_81864cuda3std6ranges3__45__cpo9iter_moveE
	.align		8
        /*0060*/ 	.dword	_ZN39_INTERNAL_a031b71b_4_k_cu_5ff3083e_81864cute7productE
	.align		8
        /*0068*/ 	.dword	_ZN39_INTERNAL_a031b71b_4_k_cu_5ff3083e_81864cute1_E
	.align		8
        /*0070*/ 	.dword	$str$25
	.align		8
        /*0078*/ 	.dword	$str$26
	.align		8
        /*0080*/ 	.dword	$str$27
	.align		8
        /*0088*/ 	.dword	$str$28


//--------------------- .text._ZN7cutlass13device_kernelINS_4gemm6kernel13GemmUniversalIN4cute5tupleIJiiiiEEENS1_10collective13CollectiveMmaINS1_35MainloopSm100TmaUmmaWarpSpecializedILi5ELi2ELi4ENS5_IJNS4_1CILi1EEENSA_ILi2EEESB_EEEEENS5_IJNSA_ILi64EEESF_SF_EEENS_12float_e4m3_tENS5_IJlSB_lEEESH_SI_NS4_8TiledMMAINS4_8MMA_AtomIJNS4_10MMA_TraitsINS4_19SM100_MMA_F8F6F4_SSEJSH_SH_fSF_SF_NS4_17integral_constantINS4_4UMMA5MajorELSP_0EEESQ_NSN_INSO_7ScaleInELSR_0EEESS_EEEEEENS4_6LayoutINS5_IJSB_SB_SB_EEENS5_IJNSA_ILi0EEESX_SX_EEEEENS5_IJNS4_10UnderscoreES10_S10_EEEEENS4_23SM90_TMA_LOAD_MULTICASTENS4_14ComposedLayoutINS4_7SwizzleILi2ELi4ELi3EEENS4_18smem_ptr_flag_bitsILi8EEENSV_INS5_IJNSA_ILi8EEESF_EEENS5_IJSF_SB_EEEEEEEvNS4_8identityENS4_13SM90_TMA_LOADES1D_vS1E_EENS_8epilogue10collective18CollectiveEpilogueINS1H_23Sm100TmaWarpSpecializedILi1ELi1ELi32ELb0ELb0EEEJSG_NS5_IJNSV_ISF_SB_EES1M_EEESH_SI_SH_SI_NS1H_6fusion15FusionCallbacksIS1L_NS1O_17LinearCombinationISH_fSH_fLNS_15FloatRoundStyleE2EEESG_S1N_JEEENS4_5SM1004TMEM4LOAD26SM100_TMEM_LOAD_16dp32b32xES1F_S1D_NS4_39AutoVectorizingCopyWithAssumedAlignmentILi128EEENS4_14SM90_TMA_STOREES1D_S1Z_S1Z_EEEvvEEEEvNT_6ParamsE --------------------------
	.section	.text._ZN7cutlass13device_kernelINS_4gemm6kernel13GemmUniversalIN4cute5tupleIJiiiiEEENS1_10collective13CollectiveMmaINS1_35MainloopSm100TmaUmmaWarpSpecializedILi5ELi2ELi4ENS5_IJNS4_1CILi1EEENSA_ILi2EEESB_EEEEENS5_IJNSA_ILi64EEESF_SF_EEENS_12float_e4m3_tENS5_IJlSB_lEEESH_SI_NS4_8TiledMMAINS4_8MMA_AtomIJNS4_10MMA_TraitsINS4_19SM100_MMA_F8F6F4_SSEJSH_SH_fSF_SF_NS4_17integral_constantINS4_4UMMA5MajorELSP_0EEESQ_NSN_INSO_7ScaleInELSR_0EEESS_EEEEEENS4_6LayoutINS5_IJSB_SB_SB_EEENS5_IJNSA_ILi0EEESX_SX_EEEEENS5_IJNS4_10UnderscoreES10_S10_EEEEENS4_23SM90_TMA_LOAD_MULTICASTENS4_14ComposedLayoutINS4_7SwizzleILi2ELi4ELi3EEENS4_18smem_ptr_flag_bitsILi8EEENSV_INS5_IJNSA_ILi8EEESF_EEENS5_IJSF_SB_EEEEEEEvNS4_8identityENS4_13SM90_TMA_LOADES1D_vS1E_EENS_8epilogue10collective18CollectiveEpilogueINS1H_23Sm100TmaWarpSpecializedILi1ELi1ELi32ELb0ELb0EEEJSG_NS5_IJNSV_ISF_SB_EES1M_EEESH_SI_SH_SI_NS1H_6fusion15FusionCallbacksIS1L_NS1O_17LinearCombinationISH_fSH_fLNS_15FloatRoundStyleE2EEESG_S1N_JEEENS4_5SM1004TMEM4LOAD26SM100_TMEM_LOAD_16dp32b32xES1F_S1D_NS4_39AutoVectorizingCopyWithAssumedAlignmentILi128EEENS4_14SM90_TMA_STOREES1D_S1Z_S1Z_EEEvvEEEEvNT_6ParamsE,"ax",@progbits
	.align	128
.text._ZN7cutlass13device_kernelINS_4gemm6kernel13GemmUniversalIN4cute5tupleIJiiiiEEENS1_10collective13CollectiveMmaINS1_35MainloopSm100TmaUmmaWarpSpecializedILi5ELi2ELi4ENS5_IJNS4_1CILi1EEENSA_ILi2EEESB_EEEEENS5_IJNSA_ILi64EEESF_SF_EEENS_12float_e4m3_tENS5_IJlSB_lEEESH_SI_NS4_8TiledMMAINS4_8MMA_AtomIJNS4_10MMA_TraitsINS4_19SM100_MMA_F8F6F4_SSEJSH_SH_fSF_SF_NS4_17integral_constantINS4_4UMMA5MajorELSP_0EEESQ_NSN_INSO_7ScaleInELSR_0EEESS_EEEEEENS4_6LayoutINS5_IJSB_SB_SB_EEENS5_IJNSA_ILi0EEESX_SX_EEEEENS5_IJNS4_10UnderscoreES10_S10_EEEEENS4_23SM90_TMA_LOAD_MULTICASTENS4_14ComposedLayoutINS4_7SwizzleILi2ELi4ELi3EEENS4_18smem_ptr_flag_bitsILi8EEENSV_INS5_IJNSA_ILi8EEESF_EEENS5_IJSF_SB_EEEEEEEvNS4_8identityENS4_13SM90_TMA_LOADES1D_vS1E_EENS_8epilogue10collective18CollectiveEpilogueINS1H_23Sm100TmaWarpSpecializedILi1ELi1ELi32ELb0ELb0EEEJSG_NS5_IJNSV_ISF_SB_EES1M_EEESH_SI_SH_SI_NS1H_6fusion15FusionCallbacksIS1L_NS1O_17LinearCombinationISH_fSH_fLNS_15FloatRoundStyleE2EEESG_S1N_JEEENS4_5SM1004TMEM4LOAD26SM100_TMEM_LOAD_16dp32b32xES1F_S1D_NS4_39AutoVectorizingCopyWithAssumedAlignmentILi128EEENS4_14SM90_TMA_STOREES1D_S1Z_S1Z_EEEvvEEEEvNT_6ParamsE:
        .type           _ZN7cutlass13device_kernelINS_4gemm6kernel13GemmUniversalIN4cute5tupleIJiiiiEEENS1_10collective13CollectiveMmaINS1_35MainloopSm100TmaUmmaWarpSpecializedILi5ELi2ELi4ENS5_IJNS4_1CILi1EEENSA_ILi2EEESB_EEEEENS5_IJNSA_ILi64EEESF_SF_EEENS_12float_e4m3_tENS5_IJlSB_lEEESH_SI_NS4_8TiledMMAINS4_8MMA_AtomIJNS4_10MMA_TraitsINS4_19SM100_MMA_F8F6F4_SSEJSH_SH_fSF_SF_NS4_17integral_constantINS4_4UMMA5MajorELSP_0EEESQ_NSN_INSO_7ScaleInELSR_0EEESS_EEEEEENS4_6LayoutINS5_IJSB_SB_SB_EEENS5_IJNSA_ILi0EEESX_SX_EEEEENS5_IJNS4_10UnderscoreES10_S10_EEEEENS4_23SM90_TMA_LOAD_MULTICASTENS4_14ComposedLayoutINS4_7SwizzleILi2ELi4ELi3EEENS4_18smem_ptr_flag_bitsILi8EEENSV_INS5_IJNSA_ILi8EEESF_EEENS5_IJSF_SB_EEEEEEEvNS4_8identityENS4_13SM90_TMA_LOADES1D_vS1E_EENS_8epilogue10collective18CollectiveEpilogueINS1H_23Sm100TmaWarpSpecializedILi1ELi1ELi32ELb0ELb0EEEJSG_NS5_IJNSV_ISF_SB_EES1M_EEESH_SI_SH_SI_NS1H_6fusion15FusionCallbacksIS1L_NS1O_17LinearCombinationISH_fSH_fLNS_15FloatRoundStyleE2EEESG_S1N_JEEENS4_5SM1004TMEM4LOAD26SM100_TMEM_LOAD_16dp32b32xES1F_S1D_NS4_39AutoVectorizingCopyWithAssumedAlignmentILi128EEENS4_14SM90_TMA_STOREES1D_S1Z_S1Z_EEEvvEEEEvNT_6ParamsE,@function
        .size           _ZN7cutlass13device_kernelINS_4gemm6kernel13GemmUniversalIN4cute5tupleIJiiiiEEENS1_10collective13CollectiveMmaINS1_35MainloopSm100TmaUmmaWarpSpecializedILi5ELi2ELi4ENS5_IJNS4_1CILi1EEENSA_ILi2EEESB_EEEEENS5_IJNSA_ILi64EEESF_SF_EEENS_12float_e4m3_tENS5_IJlSB_lEEESH_SI_NS4_8TiledMMAINS4_8MMA_AtomIJNS4_10MMA_TraitsINS4_19SM100_MMA_F8F6F4_SSEJSH_SH_fSF_SF_NS4_17integral_constantINS4_4UMMA5MajorELSP_0EEESQ_NSN_INSO_7ScaleInELSR_0EEESS_EEEEEENS4_6LayoutINS5_IJSB_SB_SB_EEENS5_IJNSA_ILi0EEESX_SX_EEEEENS5_IJNS4_10UnderscoreES10_S10_EEEEENS4_23SM90_TMA_LOAD_MULTICASTENS4_14ComposedLayoutINS4_7SwizzleILi2ELi4ELi3EEENS4_18smem_ptr_flag_bitsILi8EEENSV_INS5_IJNSA_ILi8EEESF_EEENS5_IJSF_SB_EEEEEEEvNS4_8identityENS4_13SM90_TMA_LOADES1D_vS1E_EENS_8epilogue10collective18CollectiveEpilogueINS1H_23Sm100TmaWarpSpecializedILi1ELi1ELi32ELb0ELb0EEEJSG_NS5_IJNSV_ISF_SB_EES1M_EEESH_SI_SH_SI_NS1H_6fusion15FusionCallbacksIS1L_NS1O_17LinearCombinationISH_fSH_fLNS_15FloatRoundStyleE2EEESG_S1N_JEEENS4_5SM1004TMEM4LOAD26SM100_TMEM_LOAD_16dp32b32xES1F_S1D_NS4_39AutoVectorizingCopyWithAssumedAlignmentILi128EEENS4_14SM90_TMA_STOREES1D_S1Z_S1Z_EEEvvEEEEvNT_6ParamsE,(.L_x_138 - _ZN7cutlass13device_kernelINS_4gemm6kernel13GemmUniversalIN4cute5tupleIJiiiiEEENS1_10collective13CollectiveMmaINS1_35MainloopSm100TmaUmmaWarpSpecializedILi5ELi2ELi4ENS5_IJNS4_1CILi1EEENSA_ILi2EEESB_EEEEENS5_IJNSA_ILi64EEESF_SF_EEENS_12float_e4m3_tENS5_IJlSB_lEEESH_SI_NS4_8TiledMMAINS4_8MMA_AtomIJNS4_10MMA_TraitsINS4_19SM100_MMA_F8F6F4_SSEJSH_SH_fSF_SF_NS4_17integral_constantINS4_4UMMA5MajorELSP_0EEESQ_NSN_INSO_7ScaleInELSR_0EEESS_EEEEEENS4_6LayoutINS5_IJSB_SB_SB_EEENS5_IJNSA_ILi0EEESX_SX_EEEEENS5_IJNS4_10UnderscoreES10_S10_EEEEENS4_23SM90_TMA_LOAD_MULTICASTENS4_14ComposedLayoutINS4_7SwizzleILi2ELi4ELi3EEENS4_18smem_ptr_flag_bitsILi8EEENSV_INS5_IJNSA_ILi8EEESF_EEENS5_IJSF_SB_EEEEEEEvNS4_8identityENS4_13SM90_TMA_LOADES1D_vS1E_EENS_8epilogue10collective18CollectiveEpilogueINS1H_23Sm100TmaWarpSpecializedILi1ELi1ELi32ELb0ELb0EEEJSG_NS5_IJNSV_ISF_SB_EES1M_EEESH_SI_SH_SI_NS1H_6fusion15FusionCallbacksIS1L_NS1O_17LinearCombinationISH_fSH_fLNS_15FloatRoundStyleE2EEESG_S1N_JEEENS4_5SM1004TMEM4LOAD26SM100_TMEM_LOAD_16dp32b32xES1F_S1D_NS4_39AutoVectorizingCopyWithAssumedAlignmentILi128EEENS4_14SM90_TMA_STOREES1D_S1Z_S1Z_EEEvvEEEEvNT_6ParamsE)
        .other          _ZN7cutlass13device_kernelINS_4gemm6kernel13GemmUniversalIN4cute5tupleIJiiiiEEENS1_10collective13CollectiveMmaINS1_35MainloopSm100TmaUmmaWarpSpecializedILi5ELi2ELi4ENS5_IJNS4_1CILi1EEENSA_ILi2EEESB_EEEEENS5_IJNSA_ILi64EEESF_SF_EEENS_12float_e4m3_tENS5_IJlSB_lEEESH_SI_NS4_8TiledMMAINS4_8MMA_AtomIJNS4_10MMA_TraitsINS4_19SM100_MMA_F8F6F4_SSEJSH_SH_fSF_SF_NS4_17integral_constantINS4_4UMMA5MajorELSP_0EEESQ_NSN_INSO_7ScaleInELSR_0EEESS_EEEEEENS4_6LayoutINS5_IJSB_SB_SB_EEENS5_IJNSA_ILi0EEESX_SX_EEEEENS5_IJNS4_10UnderscoreES10_S10_EEEEENS4_23SM90_TMA_LOAD_MULTICASTENS4_14ComposedLayoutINS4_7SwizzleILi2ELi4ELi3EEENS4_18smem_ptr_flag_bitsILi8EEENSV_INS5_IJNSA_ILi8EEESF_EEENS5_IJSF_SB_EEEEEEEvNS4_8identityENS4_13SM90_TMA_LOADES1D_vS1E_EENS_8epilogue10collective18CollectiveEpilogueINS1H_23Sm100TmaWarpSpecializedILi1ELi1ELi32ELb0ELb0EEEJSG_NS5_IJNSV_ISF_SB_EES1M_EEESH_SI_SH_SI_NS1H_6fusion15FusionCallbacksIS1L_NS1O_17LinearCombinationISH_fSH_fLNS_15FloatRoundStyleE2EEESG_S1N_JEEENS4_5SM1004TMEM4LOAD26SM100_TMEM_LOAD_16dp32b32xES1F_S1D_NS4_39AutoVectorizingCopyWithAssumedAlignmentILi128EEENS4_14SM90_TMA_STOREES1D_S1Z_S1Z_EEEvvEEEEvNT_6ParamsE,@"STO_CUDA_ENTRY STV_DEFAULT"
_ZN7cutlass13device_kernelINS_4gemm6kernel13GemmUniversalIN4cute5tupleIJiiiiEEENS1_10collective13CollectiveMmaINS1_35MainloopSm100TmaUmmaWarpSpecializedILi5ELi2ELi4ENS5_IJNS4_1CILi1EEENSA_ILi2EEESB_EEEEENS5_IJNSA_ILi64EEESF_SF_EEENS_12float_e4m3_tENS5_IJlSB_lEEESH_SI_NS4_8TiledMMAINS4_8MMA_AtomIJNS4_10MMA_TraitsINS4_19SM100_MMA_F8F6F4_SSEJSH_SH_fSF_SF_NS4_17integral_constantINS4_4UMMA5MajorELSP_0EEESQ_NSN_INSO_7ScaleInELSR_0EEESS_EEEEEENS4_6LayoutINS5_IJSB_SB_SB_EEENS5_IJNSA_ILi0EEESX_SX_EEEEENS5_IJNS4_10UnderscoreES10_S10_EEEEENS4_23SM90_TMA_LOAD_MULTICASTENS4_14ComposedLayoutINS4_7SwizzleILi2ELi4ELi3EEENS4_18smem_ptr_flag_bitsILi8EEENSV_INS5_IJNSA_ILi8EEESF_EEENS5_IJSF_SB_EEEEEEEvNS4_8identityENS4_13SM90_TMA_LOADES1D_vS1E_EENS_8epilogue10collective18CollectiveEpilogueINS1H_23Sm100TmaWarpSpecializedILi1ELi1ELi32ELb0ELb0EEEJSG_NS5_IJNSV_ISF_SB_EES1M_EEESH_SI_SH_SI_NS1H_6fusion15FusionCallbacksIS1L_NS1O_17LinearCombinationISH_fSH_fLNS_15FloatRoundStyleE2EEESG_S1N_JEEENS4_5SM1004TMEM4LOAD26SM100_TMEM_LOAD_16dp32b32xES1F_S1D_NS4_39AutoVectorizingCopyWithAssumedAlignmentILi128EEENS4_14SM90_TMA_STOREES1D_S1Z_S1Z_EEEvvEEEEvNT_6ParamsE:
[----:B------:R-:W1:Y:S01]  /*0000*/  LDC R1, c[0x0][0x37c] ;  /* 0x0000df00ff017b82 */ /* 0x000e620000000800 */
[----:B------:R-:W2:Y:S01]  /*0010*/  S2R R76, SR_TID.X ;  /* 0x00000000004c7919 */ /* 0x000ea20000002100 */
[----:B------:R-:W3:Y:S01]  /*0020*/  LDCU.64 UR8, c[0x0][0x890] ;  /* 0x00011200ff0877ac */ /* 0x000ee20008000a00 */
[----:B------:R-:W-:Y:S02]  /*0030*/  PRMT R79, RZ, 0x7610, R79 ;  /* 0x00007610ff4f7816 */ /* 0x000fe4000000004f */
[----:B------:R-:W-:Y:S01]  /*0040*/  ELECT P3, URZ, PT ;  /* 0x0000000000ff782f */ /* 0x000fe20003860000 */
[----:B---3--:R-:W-:-:S04]  /*0050*/  UISETP.NE.U32.AND UP0, UPT, UR8, URZ, UPT ;  /* 0x000000ff0800728c */ /* 0x008fc8000bf05070 */
[----:B------:R-:W-:Y:S01]  /*0060*/  UISETP.NE.AND.EX UP0, UPT, UR9, URZ, UPT, UP0 ;  /* 0x000000ff0900728c */ /* 0x000fe2000bf05300 */
[----:B--2---:R-:W-:-:S05]  /*0070*/  SHF.R.U32.HI R80, RZ, 0x5, R76 ;  /* 0x00000005ff507819 */ /* 0x004fca000001164c */
[----:B------:R-:W2:Y:S02]  /*0080*/  SHFL.IDX PT, R0, R80, RZ, 0x1f ;  /* 0x00001fff50007589 */ /* 0x000ea400000e0000 */
[----:B--2---:R-:W-:Y:S01]  /*0090*/  R2UR UR22, R0 ;  /* 0x00000000001672ca */ /* 0x004fe200000e0000 */
[----:B-1----:R-:W-:-:S14]  /*00a0*/  BRA.U UP0, `(.L_x_0) ;  /* 0x0000000100307547 */ /* 0x002fdc000b800000 */
[----:B------:R-:W1:Y:S02]  /*00b0*/  LDCU.64 UR4, c[0x0][0x888] ;  /* 0x00011100ff0477ac */ /* 0x000e640008000a00 */
[----:B-1----:R-:W-:-:S04]  /*00c0*/  UISETP.NE.U32.AND UP0, UPT, UR4, URZ, UPT ;  /* 0x000000ff0400728c */ /* 0x002fc8000bf05070 */
[----:B------:R-:W-:-:S09]  /*00d0*/  UISETP.NE.AND.EX UP0, UPT, UR5, URZ, UPT, UP0 ;  /* 0x000000ff0500728c */ /* 0x000fd2000bf05300 */
[----:B------:R-:W-:Y:S05]  /*00e0*/  BRA.U !UP0, `(.L_x_1) ;  /* 0x0000000108147547 */ /* 0x000fea000b800000 */
[----:B------:R-:W1:Y:S01]  /*00f0*/  LDC.64 R2, c[0x0][0x888] ;  /* 0x00022200ff027b82 */ /* 0x000e620000000a00 */
[----:B------:R-:W1:Y:S02]  /*0100*/  LDCU.64 UR4, c[0x0][0x358] ;  /* 0x00006b00ff0477ac */ /* 0x000e640008000a00 */
[----:B-1----:R1:W5:Y:S01]  /*0110*/  LDG.E R39, desc[UR4][R2.64] ;  /* 0x0000000402277981 */ /* 0x002362000c1e1900 */
[----:B------:R-:W-:Y:S01]  /*0120*/  HFMA2 R79, -RZ, RZ, 0, 5.9604644775390625e-08 ;  /* 0x00000001ff4f7431 */ /* 0x000fe200000001ff */
[----:B------:R-:W-:Y:S05]  /*0130*/  BRA `(.L_x_0) ;  /* 0x00000000000c7947 */ /* 0x000fea0003800000 */
.L_x_1:
[----:B------:R-:W1:Y:S01]  /*0140*/  LDCU UR4, c[0x0][0x880] ;  /* 0x00011000ff0477ac */ /* 0x000e620008000800 */
[----:B------:R-:W-:Y:S01]  /*0150*/  HFMA2 R79, -RZ, RZ, 0, 5.9604644775390625e-08 ;  /* 0x00000001ff4f7431 */ /* 0x000fe200000001ff */
[----:B-1----:R-:W-:-:S07]  /*0160*/  MOV R39, UR4 ;  /* 0x0000000400277c02 */ /* 0x002fce0008000f00 */
.L_x_0:
[----:B------:R-:W2:Y:S02]  /*0170*/  LDCU.64 UR4, c[0x0][0x8b0] ;  /* 0x00011600ff0477ac */ /* 0x000ea40008000a00 */
[----:B--2---:R-:W-:-:S04]  /*0180*/  UISETP.NE.U32.AND UP0, UPT, UR4, URZ, UPT ;  /* 0x000000ff0400728c */ /* 0x004fc8000bf05070 */
[----:B------:R-:W-:-:S09]  /*0190*/  UISETP.NE.AND.EX UP0, UPT, UR5, URZ, UPT, UP0 ;  /* 0x000000ff0500728c */ /* 0x000fd2000bf05300 */
[----:B------:R-:W-:Y:S05]  /*01a0*/  BRA.U UP0, `(.L_x_2) ;  /* 0x0000000100287547 */ /* 0x000fea000b800000 */
[----:B------:R-:W2:Y:S02]  /*01b0*/  LDCU.64 UR4, c[0x0][0x8a8] ;  /* 0x00011500ff0477ac */ /* 0x000ea40008000a00 */
[----:B--2---:R-:W-:-:S04]  /*01c0*/  UISETP.NE.U32.AND UP0, UPT, UR4, URZ, UPT ;  /* 0x000000ff0400728c */ /* 0x004fc8000bf05070 */
[----:B------:R-:W-:-:S09]  /*01d0*/  UISETP.NE.AND.EX UP0, UPT, UR5, URZ, UPT, UP0 ;  /* 0x000000ff0500728c */ /* 0x000fd2000bf05300 */
[----:B------:R-:W-:Y:S05]  /*01e0*/  BRA.U !UP0, `(.L_x_3) ;  /* 0x0000000108107547 */ /* 0x000fea000b800000 */
[----:B-1----:R-:W1:Y:S01]  /*01f0*/  LDC.64 R2, c[0x0][0x8a8] ;  /* 0x00022a00ff027b82 */ /* 0x002e620000000a00 */
[----:B------:R-:W1:Y:S02]  /*0200*/  LDCU.64 UR4, c[0x0][0x358] ;  /* 0x00006b00ff0477ac */ /* 0x000e640008000a00 */
[----:B-1----:R2:W5:Y:S01]  /*0210*/  LDG.E R38, desc[UR4][R2.64] ;  /* 0x0000000402267981 */ /* 0x002562000c1e1900 */
[----:B------:R-:W-:Y:S05]  /*0220*/  BRA `(.L_x_2) ;  /* 0x0000000000087947 */ /* 0x000fea0003800000 */
.L_x_3:
[----:B------:R-:W2:Y:S02]  /*0230*/  LDCU UR4, c[0x0][0x8a0] ;  /* 0x00011400ff0477ac */ /* 0x000ea40008000800 */
[----:B--2---:R-:W-:Y:S02]  /*0240*/  MOV R38, UR4 ;  /* 0x0000000400267c02 */ /* 0x004fe40008000f00 */
.L_x_2:
[----:B------:R-:W-:Y:S01]  /*0250*/  IMAD.U32 R0, RZ, RZ, UR22 ;  /* 0x00000016ff007e24 */ /* 0x000fe2000f8e00ff */
[----:B------:R-:W-:Y:S04]  /*0260*/  BSSY.RECONVERGENT B0, `(.L_x_4) ;  /* 0x000000c000007945 */ /* 0x000fe80003800200 */
[C---:B------:R-:W-:Y:S02]  /*0270*/  ISETP.NE.OR P1, PT, R0.reuse, 0x1, !P3 ;  /* 0x000000010000780c */ /* 0x040fe40005f25670 */
[----:B------:R-:W-:-:S11]  /*0280*/  ISETP.NE.OR P0, PT, R0, 0x3, !P3 ;  /* 0x000000030000780c */ /* 0x000fd60005f05670 */
[----:B------:R-:W-:Y:S05]  /*0290*/  @P1 BRA `(.L_x_5) ;  /* 0x0000000000201947 */ /* 0x000fea0003800000 */
[----:B------:R-:W3:Y:S02]  /*02a0*/  LDCU.64 UR4, c[0x0][0x348] ;  /* 0x00006900ff0477ac */ /* 0x000ee40008000a00 */
[----:B---3--:R-:W-:Y:S02]  /*02b0*/  UIADD3 UR6, UP1, UPT, UR4, 0x80, URZ ;  /* 0x0000008004067890 */ /* 0x008fe4000ff3e0ff */
[----:B------:R-:W-:Y:S02]  /*02c0*/  UIADD3 UR4, UP0, UPT, UR4, 0x180, URZ ;  /* 0x0000018004047890 */ /* 0x000fe4000ff1e0ff */
[----:B------:R-:W-:Y:S02]  /*02d0*/  UIADD3.X UR7, UPT, UPT, URZ, UR5, URZ, UP1, !UPT ;  /* 0x00000005ff077290 */ /* 0x000fe40008ffe4ff */
[----:B------:R-:W-:-:S07]  /*02e0*/  UIADD3.X UR5, UPT, UPT, URZ, UR5, URZ, UP0, !UPT ;  /* 0x00000005ff057290 */ /* 0x000fce00087fe4ff */
[----:B------:R3:W-:Y:S02]  /*02f0*/  UTMACCTL.PF [UR6] ;  /* 0x00000000060079b9 */ /* 0x0007e40008040000 */
[----:B------:R3:W-:Y:S02]  /*0300*/  UTMACCTL.PF [UR4] ;  /* 0x00000000040079b9 */ /* 0x0007e40008040000 */
[----:B---3--:R-:W-:Y:S01]  /*0310*/  NOP ;  /* 0x0000000000007918 */ /* 0x008fe20000000000 */
.L_x_5:
[----:B------:R-:W-:Y:S05]  /*0320*/  BSYNC.RECONVERGENT B0 ;  /* 0x0000000000007941 */ /* 0x000fea0003800200 */
.L_x_4:
[----:B------:R-:W-:Y:S04]  /*0330*/  BSSY.RECONVERGENT B0, `(.L_x_6) ;  /* 0x000000a000007945 */ /* 0x000fe80003800200 */
        /* <DEDUP_REMOVED lines=9> */
.L_x_7:
[----:B------:R-:W-:Y:S05]  /*03d0*/  BSYNC.RECONVERGENT B0 ;  /* 0x0000000000007941 */ /* 0x000fea0003800200 */
.L_x_6:
[----:B------:R-:W3:Y:S01]  /*03e0*/  LDCU.64 UR4, c[0x0][0x888] ;  /* 0x00011100ff0477ac */ /* 0x000ee20008000a00 */
[----:B------:R-:W-:Y:S02]  /*03f0*/  UISETP.EQ.U32.AND UP1, UPT, UR8, URZ, UPT ;  /* 0x000000ff0800728c */ /* 0x000fe4000bf22070 */
[----:B------:R-:W-:Y:S02]  /*0400*/  UPLOP3.LUT UP3, UPT, UPT, UPT, UPT, 0x80, 0x8 ;  /* 0x000000000008789c */ /* 0x000fe40003f6f070 */
[----:B---3--:R-:W-:-:S04]  /*0410*/  UISETP.NE.U32.AND UP0, UPT, UR4, URZ, UPT ;  /* 0x000000ff0400728c */ /* 0x008fc8000bf05070 */
[----:B------:R-:W-:-:S04]  /*0420*/  UISETP.NE.AND.EX UP0, UPT, UR5, URZ, UPT, UP0 ;  /* 0x000000ff0500728c */ /* 0x000fc8000bf05300 */
[----:B------:R-:W-:-:S04]  /*0430*/  UISETP.EQ.OR.EX UP2, UPT, UR9, URZ, !UP0, UP1 ;  /* 0x000000ff0900728c */ /* 0x000fc8000c742710 */
[----:B------:R-:W-:-:S05]  /*0440*/  UP2UR UR61, UPR, URZ, 0x4 ;  /* 0x00000004ff3d7883 */ /* 0x000fca0008000000 */
[----:B------:R-:W-:Y:S07]  /*0450*/  BRA.U !UP2, `(.L_x_8) ;  /* 0x000000010a207547 */ /* 0x000fee000b800000 */
[----:B------:R-:W-:Y:S01]  /*0460*/  UISETP.NE.U32.AND UP1, UPT, UR8, URZ, UPT ;  /* 0x000000ff0800728c */ /* 0x000fe2000bf25070 */
[----:B-----5:R-:W-:Y:S01]  /*0470*/  FSETP.NEU.AND P0, PT, R39, RZ, PT ;  /* 0x000000ff2700720b */ /* 0x020fe20003f0d000 */
[----:B------:R-:W-:Y:S02]  /*0480*/  USEL UR4, URZ, 0xffffffff, UP0 ;  /* 0xffffffffff047887 */ /* 0x000fe40008000000 */
[----:B------:R-:W-:-:S10]  /*0490*/  UISETP.NE.AND.EX UP1, UPT, UR9, URZ, UPT, UP1 ;  /* 0x000000ff0900728c */ /* 0x000fd4000bf25310 */
[----:B------:R-:W-:Y:S01]  /*04a0*/  VOTEU.ANY UP0, P0 ;  /* 0x0000000000ff7886 */ /* 0x000fe20000000100 */
[----:B------:R-:W-:-:S04]  /*04b0*/  @!UP1 USEL UR4, URZ, 0xffffffff, UP0 ;  /* 0xffffffffff049887 */ /* 0x000fc80008000000 */
[----:B------:R-:W-:-:S04]  /*04c0*/  ULOP3.LUT UR4, UR4, 0x1, URZ, 0xc0, !UPT ;  /* 0x0000000104047892 */ /* 0x000fc8000f8ec0ff */
[----:B------:R-:W-:-:S11]  /*04d0*/  UISETP.NE.U32.AND UP3, UPT, UR4, 0x1, UPT ;  /* 0x000000010400788c */ /* 0x000fd6000bf65070 */
.L_x_8:
[----:B-12---:R-:W1:Y:S01]  /*04e0*/  SHFL.IDX PT, R2, R80, RZ, 0x1f ;  /* 0x00001fff50027589 */ /* 0x006e6200000e0000 */
[----:B------:R-:W-:-:S04]  /*04f0*/  UISETP.NE.AND UP0, UPT, UR22, 0x2, UPT ;  /* 0x000000021600788c */ /* 0x000fc8000bf05270 */
[----:B------:R-:W-:Y:S01]  /*0500*/  USEL UR34, URZ, 0x1, UP0 ;  /* 0x00000001ff227887 */ /* 0x000fe20008000000 */
[----:B-1----:R-:W-:-:S13]  /*0510*/  ISETP.NE.AND P0, PT, R2, RZ, PT ;  /* 0x000000ff0200720c */ /* 0x002fda0003f05270 */
[----:B------:R-:W-:Y:S05]  /*0520*/  @P0 BRA `(.L_x_9) ;  /* 0x0000000000600947 */ /* 0x000fea0003800000 */
[----:B------:R-:W1:Y:S01]  /*0530*/  S2UR UR4, SR_CgaCtaId ;  /* 0x00000000000479c3 */ /* 0x000e620000008800 */
[----:B------:R-:W-:Y:S01]  /*0540*/  UMOV UR5, 0x400 ;  /* 0x0000040000057882 */ /* 0x000fe20000000000 */
[----:B------:R-:W-:Y:S01]  /*0550*/  UMOV UR8, 0x1 ;  /* 0x0000000100087882 */ /* 0x000fe20000000000 */
[----:B------:R-:W-:Y:S01]  /*0560*/  UMOV UR6, 0x2 ;  /* 0x0000000200067882 */ /* 0x000fe20000000000 */
[----:B------:R-:W-:-:S04]  /*0570*/  UIADD3 UR8, UPT, UPT, -UR8, 0x100000, URZ ;  /* 0x0010000008087890 */ /* 0x000fc8000fffe1ff */
[----:B------:R-:W-:Y:S02]  /*0580*/  USHF.L.U32 UR9, UR8, 0xb, URZ ;  /* 0x0000000b08097899 */ /* 0x000fe400080006ff */
[----:B------:R-:W-:Y:S02]  /*0590*/  USHF.L.U32 UR8, UR8, 0x1, URZ ;  /* 0x0000000108087899 */ /* 0x000fe400080006ff */
[----:B------:R-:W-:-:S04]  /*05a0*/  UIADD3 UR6, UPT, UPT, -UR6, 0x100000, URZ ;  /* 0x0010000006067890 */ /* 0x000fc8000fffe1ff */
[----:B------:R-:W-:Y:S02]  /*05b0*/  USHF.L.U32 UR7, UR6, 0xb, URZ ;  /* 0x0000000b06077899 */ /* 0x000fe400080006ff */
[----:B------:R-:W-:Y:S01]  /*05c0*/  USHF.L.U32 UR6, UR6, 0x1, URZ ;  /* 0x0000000106067899 */ /* 0x000fe200080006ff */
[----:B------:R-:W-:Y:S01]  /*05d0*/  ELECT P0, URZ, PT ;  /* 0x0000000000ff782f */ /* 0x000fe20003800000 */
[----:B-1----:R-:W-:Y:S01]  /*05e0*/  ULEA UR4, UR4, UR5, 0x18 ;  /* 0x0000000504047291 */ /* 0x002fe2000f8ec0ff */
[----:B------:R-:W1:Y:S11]  /*05f0*/  FENCE.VIEW.ASYNC.S ;  /* 0x00000000000073c6 */ /* 0x000e760000000000 */
[----:B-1----:R1:W2:Y:S01]  /*0600*/  SYNCS.EXCH.64 URZ, [UR4], UR8 ;  /* 0x0000000804ff75b2 */ /* 0x0022a20008000100 */
[----:B------:R1:W3:Y:S01]  /*0610*/  SYNCS.EXCH.64 URZ, [UR4+0x28], UR6 ;  /* 0x0000280604ff75b2 */ /* 0x0002e20008000100 */
[----:B------:R1:W4:Y:S01]  /*0620*/  SYNCS.EXCH.64 URZ, [UR4+0x8], UR8 ;  /* 0x0000080804ff75b2 */ /* 0x0003220008000100 */
[----:B------:R1:W1:Y:S01]  /*0630*/  SYNCS.EXCH.64 URZ, [UR4+0x30], UR6 ;  /* 0x0000300604ff75b2 */ /* 0x0002620008000100 */
[----:B------:R1:W1:Y:S01]  /*0640*/  SYNCS.EXCH.64 URZ, [UR4+0x10], UR8 ;  /* 0x0000100804ff75b2 */ /* 0x0002620008000100 */
[----:B------:R1:W1:Y:S01]  /*0650*/  SYNCS.EXCH.64 URZ, [UR4+0x38], UR6 ;  /* 0x0000380604ff75b2 */ /* 0x0002620008000100 */
[----:B------:R1:W1:Y:S01]  /*0660*/  SYNCS.EXCH.64 URZ, [UR4+0x18], UR8 ;  /* 0x0000180804ff75b2 */ /* 0x0002620008000100 */
[----:B------:R1:W1:Y:S01]  /*0670*/  SYNCS.EXCH.64 URZ, [UR4+0x40], UR6 ;  /* 0x0000400604ff75b2 */ /* 0x0002620008000100 */
[----:B------:R1:W1:Y:S01]  /*0680*/  SYNCS.EXCH.64 URZ, [UR4+0x20], UR8 ;  /* 0x0000200804ff75b2 */ /* 0x0002620008000100 */
[----:B------:R1:W1:Y:S01]  /*0690*/  SYNCS.EXCH.64 URZ, [UR4+0x48], UR6 ;  /* 0x0000480604ff75b2 */ /* 0x0002620008000100 */
[----:B------:R-:W-:Y:S01]  /*06a0*/  NOP ;  /* 0x0000000000007918 */ /* 0x000fe20000000000 */
.L_x_9:
[----:B------:R-:W2:Y:S01]  /*06b0*/  SHFL.IDX PT, R2, R80, RZ, 0x1f ;  /* 0x00001fff50027589 */ /* 0x000ea200000e0000 */
[----:B------:R-:W-:Y:S01]  /*06c0*/  NOP ;  /* 0x0000000000007918 */ /* 0x000fe20000000000 */
[----:B--2---:R-:W-:-:S13]  /*06d0*/  ISETP.NE.AND P0, PT, R2, 0x1, PT ;  /* 0x000000010200780c */ /* 0x004fda0003f05270 */
[----:B------:R-:W-:Y:S05]  /*06e0*/  @P0 BRA `(.L_x_10) ;  /* 0x0000000000400947 */ /* 0x000fea0003800000 */
[----:B-1----:R-:W1:Y:S01]  /*06f0*/  S2UR UR4, SR_CgaCtaId ;  /* 0x00000000000479c3 */ /* 0x002e620000008800 */
        /* <DEDUP_REMOVED lines=12> */
[----:B-1----:R2:W1:Y:S01]  /*07c0*/  SYNCS.EXCH.64 URZ, [UR4+0x50], UR8 ;  /* 0x0000500804ff75b2 */ /* 0x0024620008000100 */
[----:B------:R2:W1:Y:S02]  /*07d0*/  SYNCS.EXCH.64 URZ, [UR4+0x58], UR6 ;  /* 0x0000580604ff75b2 */ /* 0x0004640008000100 */
[----:B--2---:R-:W-:Y:S01]  /*07e0*/  NOP ;  /* 0x0000000000007918 */ /* 0x004fe20000000000 */
.L_x_10:
[----:B------:R-:W2:Y:S01]  /*07f0*/  SHFL.IDX PT, R2, R80, RZ, 0x1f ;  /* 0x00001fff50027589 */ /* 0x000ea200000e0000 */
[----:B------:R-:W-:Y:S01]  /*0800*/  NOP ;  /* 0x0000000000007918 */ /* 0x000fe20000000000 */
[----:B--2---:R-:W-:-:S13]  /*0810*/  ISETP.NE.AND P0, PT, R2, 0x3, PT ;  /* 0x000000030200780c */ /* 0x004fda0003f05270 */
[----:B------:R-:W-:Y:S05]  /*0820*/  @P0 BRA `(.L_x_11) ;  /* 0x0000000000300947 */ /* 0x000fea0003800000 */
[----:B-1----:R-:W1:Y:S01]  /*0830*/  S2UR UR6, SR_CgaCtaId ;  /* 0x00000000000679c3 */ /* 0x002e620000008800 */
[----:B------:R-:W-:Y:S01]  /*0840*/  UMOV UR4, 0x400 ;  /* 0x0000040000047882 */ /* 0x000fe20000000000 */
[----:B------:R-:W-:Y:S01]  /*0850*/  UMOV UR5, 0x20 ;  /* 0x0000002000057882 */ /* 0x000fe20000000000 */
[----:B------:R-:W-:Y:S01]  /*0860*/  ELECT P0, URZ, PT ;  /* 0x0000000000ff782f */ /* 0x000fe20003800000 */
[----:B-1----:R-:W-:Y:S02]  /*0870*/  ULEA UR6, UR6, UR4, 0x18 ;  /* 0x0000000406067291 */ /* 0x002fe4000f8ec0ff */
[----:B------:R-:W-:-:S04]  /*0880*/  UIADD3 UR4, UPT, UPT, -UR5, 0x100000, URZ ;  /* 0x0010000005047890 */ /* 0x000fc8000fffe1ff */
[----:B------:R-:W-:Y:S02]  /*0890*/  USHF.L.U32 UR5, UR4, 0xb, URZ ;  /* 0x0000000b04057899 */ /* 0x000fe400080006ff */
[----:B------:R-:W-:Y:S01]  /*08a0*/  USHF.L.U32 UR4, UR4, 0x1, URZ ;  /* 0x0000000104047899 */ /* 0x000fe200080006ff */
[----:B------:R-:W1:Y:S11]  /*08b0*/  FENCE.VIEW.ASYNC.S ;  /* 0x00000000000073c6 */ /* 0x000e760000000000 */
[----:B-1----:R2:W1:Y:S01]  /*08c0*/  SYNCS.EXCH.64 URZ, [UR6+0x60], UR4 ;  /* 0x0000600406ff75b2 */ /* 0x0024620008000100 */
[----:B------:R2:W1:Y:S02]  /*08d0*/  SYNCS.EXCH.64 URZ, [UR6+0x68], UR4 ;  /* 0x0000680406ff75b2 */ /* 0x0004640008000100 */
[----:B--2---:R-:W-:Y:S01]  /*08e0*/  NOP ;  /* 0x0000000000007918 */ /* 0x004fe20000000000 */
.L_x_11:
[----:B------:R-:W2:Y:S01]  /*08f0*/  SHFL.IDX PT, R2, R80, RZ, 0x1f ;  /* 0x00001fff50027589 */ /* 0x000ea200000e0000 */
[----:B------:R-:W-:Y:S01]  /*0900*/  NOP ;  /* 0x0000000000007918 */ /* 0x000fe20000000000 */
[----:B--2---:R-:W-:-:S13]  /*0910*/  ISETP.NE.AND P0, PT, R2, 0x4, PT ;  /* 0x000000040200780c */ /* 0x004fda0003f05270 */
[----:B------:R-:W-:Y:S05]  /*0920*/  @P0 BRA `(.L_x_12) ;  /* 0x00000000004c0947 */ /* 0x000fea0003800000 */
[----:B-1----:R-:W1:Y:S01]  /*0930*/  S2UR UR6, SR_CgaCtaId ;  /* 0x00000000000679c3 */ /* 0x002e620000008800 */
[----:B------:R-:W-:Y:S01]  /*0940*/  UMOV UR4, 0x1e0 ;  /* 0x000001e000047882 */ /* 0x000fe20000000000 */
[----:B------:R-:W-:Y:S01]  /*0950*/  UMOV UR5, 0x400 ;  /* 0x0000040000057882 */ /* 0x000fe20000000000 */
[----:B------:R-:W-:Y:S01]  /*0960*/  USEL UR4, UR4, 0x1a0, UP3 ;  /* 0x000001a004047887 */ /* 0x000fe20009800000 */
[----:B------:R-:W-:Y:S01]  /*0970*/  UMOV UR8, 0x1 ;  /* 0x0000000100087882 */ /* 0x000fe20000000000 */
[----:B------:R-:W-:Y:S01]  /*0980*/  ELECT P0, URZ, PT ;  /* 0x0000000000ff782f */ /* 0x000fe20003800000 */
[----:B------:R-:W-:-:S04]  /*0990*/  UIADD3 UR8, UPT, UPT, -UR8, 0x100000, URZ ;  /* 0x0010000008087890 */ /* 0x000fc8000fffe1ff */
[----:B------:R-:W-:Y:S02]  /*09a0*/  USHF.L.U32 UR9, UR8, 0xb, URZ ;  /* 0x0000000b08097899 */ /* 0x000fe400080006ff */
[----:B------:R-:W-:Y:S02]  /*09b0*/  USHF.L.U32 UR8, UR8, 0x1, URZ ;  /* 0x0000000108087899 */ /* 0x000fe400080006ff */
[----:B-1----:R-:W-:Y:S02]  /*09c0*/  ULEA UR6, UR6, UR5, 0x18 ;  /* 0x0000000506067291 */ /* 0x002fe4000f8ec0ff */
[----:B------:R-:W-:-:S04]  /*09d0*/  UIADD3 UR4, UPT, UPT, -UR4, 0x100000, URZ ;  /* 0x0010000004047890 */ /* 0x000fc8000fffe1ff */
[----:B------:R-:W-:Y:S02]  /*09e0*/  USHF.L.U32 UR5, UR4, 0xb, URZ ;  /* 0x0000000b04057899 */ /* 0x000fe400080006ff */
[----:B------:R-:W-:Y:S01]  /*09f0*/  USHF.L.U32 UR4, UR4, 0x1, URZ ;  /* 0x0000000104047899 */ /* 0x000fe200080006ff */
[----:B------:R-:W1:Y:S03]  /*0a00*/  FENCE.VIEW.ASYNC.S ;  /* 0x00000000000073c6 */ /* 0x000e660000000000 */
[----:B-1----:R2:W1:Y:S08]  /*0a10*/  SYNCS.EXCH.64 URZ, [UR6+0x70], UR8 ;  /* 0x0000700806ff75b2 */ /* 0x0024700008000100 */
[----:B------:R2:W1:Y:S01]  /*0a20*/  SYNCS.EXCH.64 URZ, [UR6+0x80], UR4 ;  /* 0x0000800406ff75b2 */ /* 0x0004620008000100 */
[----:B------:R2:W1:Y:S01]  /*0a30*/  SYNCS.EXCH.64 URZ, [UR6+0x78], UR8 ;  /* 0x0000780806ff75b2 */ /* 0x0004620008000100 */
[----:B------:R2:W1:Y:S02]  /*0a40*/  SYNCS.EXCH.64 URZ, [UR6+0x88], UR4 ;  /* 0x0000880406ff75b2 */ /* 0x0004640008000100 */
[----:B--2---:R-:W-:Y:S01]  /*0a50*/  NOP ;  /* 0x0000000000007918 */ /* 0x004fe20000000000 */
.L_x_12:
        /* <DEDUP_REMOVED lines=18> */
[----:B------:R2:W1:Y:S01]  /*0b80*/  SYNCS.EXCH.64 URZ, [UR4+0xb0], UR6 ;  /* 0x0000b00604ff75b2 */ /* 0x0004620008000100 */
[----:B------:R2:W1:Y:S01]  /*0b90*/  SYNCS.EXCH.64 URZ, [UR4+0x98], UR8 ;  /* 0x0000980804ff75b2 */ /* 0x0004620008000100 */
[----:B------:R2:W1:Y:S01]  /*0ba0*/  SYNCS.EXCH.64 URZ, [UR4+0xb8], UR6 ;  /* 0x0000b80604ff75b2 */ /* 0x0004620008000100 */
[----:B------:R2:W1:Y:S01]  /*0bb0*/  SYNCS.EXCH.64 URZ, [UR4+0xa0], UR8 ;  /* 0x0000a00804ff75b2 */ /* 0x0004620008000100 */
[----:B------:R2:W1:Y:S01]  /*0bc0*/  SYNCS.EXCH.64 URZ, [UR4+0xc0], UR6 ;  /* 0x0000c00604ff75b2 */ /* 0x0004620008000100 */
[----:B------:R2:W1:Y:S01]  /*0bd0*/  SYNCS.EXCH.64 URZ, [UR4+0xa8], UR8 ;  /* 0x0000a80804ff75b2 */ /* 0x0004620008000100 */
[----:B------:R2:W1:Y:S02]  /*0be0*/  SYNCS.EXCH.64 URZ, [UR4+0xc8], UR6 ;  /* 0x0000c80604ff75b2 */ /* 0x0004640008000100 */
[----:B--2---:R-:W-:Y:S01]  /*0bf0*/  NOP ;  /* 0x0000000000007918 */ /* 0x004fe20000000000 */
.L_x_13:
[----:B------:R-:W2:Y:S01]  /*0c00*/  SHFL.IDX PT, R2, R80, RZ, 0x1f ;  /* 0x00001fff50027589 */ /* 0x000ea200000e0000 */
[----:B------:R-:W1:Y:S01]  /*0c10*/  S2UR UR48, SR_CgaCtaId ;  /* 0x00000000003079c3 */ /* 0x000e620000008800 */
[----:B------:R-:W-:Y:S01]  /*0c20*/  NOP ;  /* 0x0000000000007918 */ /* 0x000fe20000000000 */
[----:B--2---:R-:W-:-:S13]  /*0c30*/  ISETP.NE.AND P0, PT, R2, 0x3, PT ;  /* 0x000000030200780c */ /* 0x004fda0003f05270 */
[----:B-1----:R-:W-:Y:S05]  /*0c40*/  @P0 BRA `(.L_x_14) ;  /* 0x0000000000340947 */ /* 0x002fea0003800000 */
[----:B------:R-:W-:Y:S01]  /*0c50*/  UMOV UR4, 0x400 ;  /* 0x0000040000047882 */ /* 0x000fe20000000000 */
[----:B------:R-:W-:Y:S01]  /*0c60*/  UMOV UR6, 0x20 ;  /* 0x0000002000067882 */ /* 0x000fe20000000000 */
[----:B------:R-:W-:Y:S02]  /*0c70*/  ULEA UR4, UR48, UR4, 0x18 ;  /* 0x0000000430047291 */ /* 0x000fe4000f8ec0ff */
[----:B------:R-:W-:-:S04]  /*0c80*/  UIADD3 UR6, UPT, UPT, -UR6, 0x100000, URZ ;  /* 0x0010000006067890 */ /* 0x000fc8000fffe1ff */
[----:B------:R-:W-:Y:S02]  /*0c90*/  USHF.L.U32 UR7, UR6, 0xb, URZ ;  /* 0x0000000b06077899 */ /* 0x000fe400080006ff */
[----:B------:R-:W-:Y:S01]  /*0ca0*/  USHF.L.U32 UR6, UR6, 0x1, URZ ;  /* 0x0000000106067899 */ /* 0x000fe200080006ff */
[----:B------:R-:W-:Y:S01]  /*0cb0*/  ELECT P0, URZ, PT ;  /* 0x0000000000ff782f */ /* 0x000fe20003800000 */
[----:B------:R-:W1:Y:S10]  /*0cc0*/  FENCE.VIEW.ASYNC.S ;  /* 0x00000000000073c6 */ /* 0x000e740000000000 */
[----:B-1----:R1:W2:Y:S01]  /*0cd0*/  SYNCS.EXCH.64 URZ, [UR4+0xd0], UR6 ;  /* 0x0000d00604ff75b2 */ /* 0x0022a20008000100 */
[----:B------:R1:W1:Y:S01]  /*0ce0*/  SYNCS.EXCH.64 URZ, [UR4+0xe0], UR6 ;  /* 0x0000e00604ff75b2 */ /* 0x0002620008000100 */
[----:B------:R1:W1:Y:S01]  /*0cf0*/  SYNCS.EXCH.64 URZ, [UR4+0xd8], UR6 ;  /* 0x0000d80604ff75b2 */ /* 0x0002620008000100 */
[----:B------:R1:W1:Y:S01]  /*0d00*/  SYNCS.EXCH.64 URZ, [UR4+0xe8], UR6 ;  /* 0x0000e80604ff75b2 */ /* 0x0002620008000100 */
[----:B------:R-:W-:Y:S01]  /*0d10*/  NOP ;  /* 0x0000000000007918 */ /* 0x000fe20000000000 */
.L_x_14:
[----:B-1----:R-:W1:Y:S01]  /*0d20*/  LDCU UR4, c[0x0][0x36c] ;  /* 0x00006d80ff0477ac */ /* 0x002e620008000800 */
[----:B------:R-:W-:Y:S01]  /*0d30*/  ISETP.NE.OR P3, PT, R0, 0x2, !P3 ;  /* 0x000000020000780c */ /* 0x000fe20005f65670 */
[----:B------:R-:W-:Y:S01]  /*0d40*/  NOP ;  /* 0x0000000000007918 */ /* 0x000fe20000000000 */
[----:B------:R-:W-:Y:S01]  /*0d50*/  LOP3.LUT R0, R76, 0x1f, RZ, 0xc0, !PT ;  /* 0x0000001f4c007812 */ /* 0x000fe200078ec0ff */
[----:B------:R-:W-:Y:S02]  /*0d60*/  UISETP.NE.AND UP4, UPT, UR22, URZ, UPT ;  /* 0x000000ff1600728c */ /* 0x000fe4000bf85270 */
[----:B-1----:R-:W-:-:S09]  /*0d70*/  UISETP.EQ.U32.AND UP5, UPT, UR4, 0x1, UPT ;  /* 0x000000010400788c */ /* 0x002fd2000bfa2070 */
[----:B------:R-:W-:Y:S05]  /*0d80*/  BRA.U !UP5, `(.L_x_15) ;  /* 0x000000010d087547 */ /* 0x000fea000b800000 */
[----:B--234-:R-:W-:Y:S01]  /*0d90*/  UCGABAR_ARV ;  /* 0x00000000000079c7 */ /* 0x01cfe20008000000 */
[----:B------:R-:W-:Y:S05]  /*0da0*/  BRA `(.L_x_16) ;  /* 0x0000000000047947 */ /* 0x000fea0003800000 */
.L_x_15:
[----:B--234-:R-:W-:Y:S01]  /*0db0*/  NOP ;  /* 0x0000000000007918 */ /* 0x01cfe20000000000 */
.L_x_16:
[----:B------:R-:W1:Y:S01]  /*0dc0*/  S2UR UR7, SR_CTAID.X ;  /* 0x00000000000779c3 */ /* 0x000e620000002500 */
[----:B------:R-:W-:-:S05]  /*0dd0*/  CS2R.32 R3, SR_CgaSize ;  /* 0x0000000000037805 */ /* 0x000fca0000008a00 */
[----:B------:R-:W-:-:S05]  /*0de0*/  IMAD R3, R3, -0xa0, RZ ;  /* 0xffffff6003037824 */ /* 0x000fca00078e02ff */
[----:B------:R-:W-:-:S14]  /*0df0*/  R2UR UR5, R3 ;  /* 0x00000000030572ca */ /* 0x000fdc00000e0000 */
[----:B------:R-:W2:Y:S01]  /*0e00*/  LDCU UR5, c[0x0][UR5+0x2b0] ;  /* 0x00005600050577ac */ /* 0x000ea20008000800 */
[----:B------:R-:W-:-:S05]  /*0e10*/  CS2R.32 R3, SR_CgaSize ;  /* 0x0000000000037805 */ /* 0x000fca0000008a00 */
[----:B------:R-:W-:-:S05]  /*0e20*/  IMAD R3, R3, -0xa0, RZ ;  /* 0xffffff6003037824 */ /* 0x000fca00078e02ff */
[----:B------:R-:W-:-:S14]  /*0e30*/  R2UR UR4, R3 ;  /* 0x00000000030472ca */ /* 0x000fdc00000e0000 */
[----:B------:R-:W3:Y:S01]  /*0e40*/  LDCU UR4, c[0x0][UR4+0x2b4] ;  /* 0x00005680040477ac */ /* 0x000ee20008000800 */
[----:B------:R-:W4:Y:S01]  /*0e50*/  S2UR UR8, SR_CTAID.Y ;  /* 0x00000000000879c3 */ /* 0x000f220000002600 */
[----:B------:R-:W3:Y:S01]  /*0e60*/  LDCU UR23, c[0x0][0xb24] ;  /* 0x00016480ff1777ac */ /* 0x000ee20008000800 */
[----:B------:R-:W-:-:S05]  /*0e70*/  CS2R.32 R3, SR_CgaSize ;  /* 0x0000000000037805 */ /* 0x000fca0000008a00 */
[----:B------:R-:W-:-:S05]  /*0e80*/  IMAD R3, R3, -0xa0, RZ ;  /* 0xffffff6003037824 */ /* 0x000fca00078e02ff */
[----:B------:R-:W-:-:S14]  /*0e90*/  R2UR UR60, R3 ;  /* 0x00000000033c72ca */ /* 0x000fdc00000e0000 */
[----:B------:R-:W3:Y:S01]  /*0ea0*/  LDCU UR60, c[0x0][UR60+0x2a0] ;  /* 0x000054003c3c77ac */ /* 0x000ee20008000800 */
[----:B------:R-:W1:Y:S01]  /*0eb0*/  S2UR UR36, SR_CTAID.Z ;  /* 0x00000000002479c3 */ /* 0x000e620000002700 */
[----:B------:R-:W-:-:S05]  /*0ec0*/  CS2R.32 R3, SR_CgaSize ;  /* 0x0000000000037805 */ /* 0x000fca0000008a00 */
[----:B------:R-:W-:-:S05]  /*0ed0*/  IMAD R3, R3, -0xa0, RZ ;  /* 0xffffff6003037824 */ /* 0x000fca00078e02ff */
[----:B------:R-:W-:-:S14]  /*0ee0*/  R2UR UR57, R3 ;  /* 0x00000000033972ca */ /* 0x000fdc00000e0000 */
[----:B------:R-:W3:Y:S01]  /*0ef0*/  LDCU UR57, c[0x0][UR57+0x2a4] ;  /* 0x00005480393977ac */ /* 0x000ee20008000800 */
[----:B------:R-:W3:Y:S01]  /*0f00*/  LDCU UR40, c[0x0][0xb24] ;  /* 0x00016480ff2877ac */ /* 0x000ee20008000800 */
[----:B-1----:R-:W-:Y:S01]  /*0f10*/  I2FP.F32.U32 R3, UR7 ;  /* 0x0000000700037c45 */ /* 0x002fe20008201000 */
[----:B------:R-:W1:Y:S04]  /*0f20*/  LDCU UR26, c[0x0][0xb30] ;  /* 0x00016600ff1a77ac */ /* 0x000e680008000800 */
[----:B--2---:R-:W-:Y:S01]  /*0f30*/  FMUL R3, R3, UR5 ;  /* 0x0000000503037c20 */ /* 0x004fe20008400000 */
[----:B------:R-:W-:Y:S01]  /*0f40*/  USHF.L.U32 UR24, UR48, 0xb, URZ ;  /* 0x0000000b30187899 */ /* 0x000fe200080006ff */
[----:B----4-:R-:W-:Y:S01]  /*0f50*/  I2FP.F32.U32 R2, UR8 ;  /* 0x0000000800027c45 */ /* 0x010fe20008201000 */
[----:B---3--:R-:W-:-:S03]  /*0f60*/  UISETP.GE.AND UP2, UPT, UR23, 0x1, UPT ;  /* 0x000000011700788c */ /* 0x008fc6000bf46270 */
[----:B------:R-:W2:Y:S01]  /*0f70*/  F2I.U32.TRUNC.NTZ R3, R3 ;  /* 0x0000000300037305 */ /* 0x000ea2000020f000 */
[----:B------:R-:W-:Y:S01]  /*0f80*/  UMOV UR46, UR7 ;  /* 0x00000007002e7c82 */ /* 0x000fe20008000000 */
[----:B------:R-:W-:Y:S01]  /*0f90*/  FMUL R2, R2, UR4 ;  /* 0x0000000402027c20 */ /* 0x000fe20008400000 */
[----:B------:R-:W-:-:S05]  /*0fa0*/  UMOV UR45, UR8 ;  /* 0x00000008002d7c82 */ /* 0x000fca0008000000 */
[----:B------:R-:W3:Y:S01]  /*0fb0*/  F2I.U32.TRUNC.NTZ R2, R2 ;  /* 0x0000000200027305 */ /* 0x000ee2000020f000 */
[----:B--2---:R-:W-:Y:S02]  /*0fc0*/  R2UR UR4, R3 ;  /* 0x00000000030472ca */ /* 0x004fe400000e0000 */
[----:B---3--:R-:W-:Y:S02]  /*0fd0*/  R2UR UR6, R2 ;  /* 0x00000000020672ca */ /* 0x008fe400000e0000 */
[----:B------:R-:W-:-:S09]  /*0fe0*/  PRMT R2, RZ, 0x7610, R2 ;  /* 0x00007610ff027816 */ /* 0x000fd20000000002 */
[----:B------:R-:W-:-:S04]  /*0ff0*/  UIADD3 UR5, UPT, UPT, -UR4, URZ, URZ ;  /* 0x000000ff04057290 */ /* 0x000fc8000fffe1ff */
[----:B------:R-:W-:Y:S02]  /*1000*/  UIMAD UR60, UR60, UR5, UR7 ;  /* 0x000000053c3c72a4 */ /* 0x000fe4000f8e0207 */
[----:B------:R-:W-:-:S04]  /*1010*/  UIADD3 UR4, UPT, UPT, -UR6, URZ, URZ ;  /* 0x000000ff06047290 */ /* 0x000fc8000fffe1ff */
[----:B------:R-:W-:Y:S01]  /*1020*/  UIMAD UR57, UR57, UR4, UR8 ;  /* 0x00000004393972a4 */ /* 0x000fe2000f8e0208 */
[----:B-1----:R-:W-:Y:S11]  /*1030*/  BRA.U UP4, `(.L_x_17) ;  /* 0x0000000104247547 */ /* 0x002ff6000b800000 */
[----:B------:R-:W-:Y:S02]  /*1040*/  UISETP.NE.AND UP0, UPT, UR57, URZ, UPT ;  /* 0x000000ff3900728c */ /* 0x000fe4000bf05270 */
[----:B------:R-:W-:Y:S02]  /*1050*/  UISETP.NE.AND UP1, UPT, UR57, 0x1, UPT ;  /* 0x000000013900788c */ /* 0x000fe4000bf25270 */
[----:B------:R-:W-:Y:S02]  /*1060*/  UISETP.EQ.OR UP0, UPT, UR60, URZ, !UP0 ;  /* 0x000000ff3c00728c */ /* 0x000fe4000c702670 */
[----:B------:R-:W-:Y:S02]  /*1070*/  USEL UR4, URZ, 0x2, UP1 ;  /* 0x00000002ff047887 */ /* 0x000fe40008800000 */
[----:B------:R-:W-:Y:S02]  /*1080*/  USEL UR5, URZ, 0x1, !UP0 ;  /* 0x00000001ff057887 */ /* 0x000fe4000c000000 */
[----:B------:R-:W-:-:S04]  /*1090*/  UISETP.NE.AND UP0, UPT, UR60, URZ, UPT ;  /* 0x000000ff3c00728c */ /* 0x000fc8000bf05270 */
[----:B------:R-:W-:-:S04]  /*10a0*/  USEL UR4, UR4, 0x2, UP0 ;  /* 0x0000000204047887 */ /* 0x000fc80008000000 */
[----:B------:R-:W-:-:S06]  /*10b0*/  UIADD3 UR4, UPT, UPT, UR5, UR4, URZ ;  /* 0x0000000405047290 */ /* 0x000fcc000fffe0ff */
[----:B------:R-:W-:Y:S02]  /*10c0*/  MOV R2, UR4 ;  /* 0x0000000400027c02 */ /* 0x000fe40008000f00 */
.L_x_17:
[----:B------:R-:W-:Y:S05]  /*10d0*/  BRA.U !UP2, `(.L_x_18) ;  /* 0x000000010ad47547 */ /* 0x000fea000b800000 */
[----:B------:R-:W1:Y:S01]  /*10e0*/  LDCU.128 UR12, c[0x0][0xb10] ;  /* 0x00016200ff0c77ac */ /* 0x000e620008000c00 */
[----:B------:R-:W2:Y:S01]  /*10f0*/  LDCU UR6, c[0x0][0x370] ;  /* 0x00006e00ff0677ac */ /* 0x000ea20008000800 */
[----:B------:R-:W3:Y:S01]  /*1100*/  LDCU UR5, c[0x0][0x374] ;  /* 0x00006e80ff0577ac */ /* 0x000ee20008000800 */
[----:B------:R-:W4:Y:S01]  /*1110*/  LDCU UR25, c[0x0][0xb0c] ;  /* 0x00016180ff1977ac */ /* 0x000f220008000800 */
[----:B------:R-:W4:Y:S01]  /*1120*/  LDCU UR4, c[0x0][0xb20] ;  /* 0x00016400ff0477ac */ /* 0x000f220008000800 */
[----:B------:R-:W4:Y:S01]  /*1130*/  LDCU.64 UR8, c[0x0][0xb28] ;  /* 0x00016500ff0877ac */ /* 0x000f220008000a00 */
[----:B-1----:R-:W-:Y:S02]  /*1140*/  UISETP.NE.AND UP0, UPT, UR14, 0x1, UPT ;  /* 0x000000010e00788c */ /* 0x002fe4000bf05270 */
[----:B---3--:R-:W-:Y:S02]  /*1150*/  UIMAD.WIDE.U32 UR10, UR5, UR15, URZ ;  /* 0x0000000f050a72a5 */ /* 0x008fe4000f8e00ff */
[----:B--2---:R-:W-:-:S02]  /*1160*/  UIMAD.WIDE.U32 UR18, UR6, UR12, URZ ;  /* 0x0000000c061272a5 */ /* 0x004fc4000f8e00ff */
[----:B----4-:R-:W-:Y:S02]  /*1170*/  UISETP.NE.AND UP1, UPT, UR25, 0x1, UPT ;  /* 0x000000011900788c */ /* 0x010fe4000bf25270 */
[----:B------:R-:W-:Y:S01]  /*1180*/  UISETP.NE.AND UP2, UPT, UR23, 0x1, UPT ;  /* 0x000000011700788c */ /* 0x000fe2000bf45270 */
[----:B------:R-:W-:Y:S02]  /*1190*/  UMOV UR10, UR11 ;  /* 0x0000000b000a7c82 */ /* 0x000fe40008000000 */
[----:B------:R-:W-:Y:S01]  /*11a0*/  UMOV UR18, UR19 ;  /* 0x0000001300127c82 */ /* 0x000fe20008000000 */
[----:B------:R-:W-:Y:S02]  /*11b0*/  @UP0 USHF.R.U32.HI UR5, URZ, UR4, UR10 ;  /* 0x00000004ff050299 */ /* 0x000fe4000801160a */
[----:B------:R-:W-:Y:S02]  /*11c0*/  UIMAD.WIDE.U32 UR20, UR45, UR15, URZ ;  /* 0x0000000f2d1472a5 */ /* 0x000fe4000f8e00ff */
[----:B------:R-:W-:-:S02]  /*11d0*/  UIMAD.WIDE.U32 UR10, UR5, UR8, URZ ;  /* 0x00000008050a72a5 */ /* 0x000fc4000f8e00ff */
[----:B------:R-:W-:Y:S02]  /*11e0*/  @UP1 USHF.R.U32.HI UR6, URZ, UR13, UR18 ;  /* 0x0000000dff061299 */ /* 0x000fe40008011612 */
[----:B------:R-:W-:Y:S02]  /*11f0*/  UIMAD.WIDE.U32 UR16, UR46, UR12, URZ ;  /* 0x0000000c2e1072a5 */ /* 0x000fe4000f8e00ff */
[----:B------:R-:W-:Y:S01]  /*1200*/  UIMAD.WIDE.U32 UR18, UR6, UR8, URZ ;  /* 0x00000008061272a5 */ /* 0x000fe2000f8e00ff */
[----:B------:R-:W-:Y:S01]  /*1210*/  UMOV UR20, UR21 ;  /* 0x0000001500147c82 */ /* 0x000fe20008000000 */
[----:B------:R-:W-:Y:S01]  /*1220*/  UMOV UR10, UR11 ;  /* 0x0000000b000a7c82 */ /* 0x000fe20008000000 */
[----:B------:R-:W-:Y:S02]  /*1230*/  USHF.R.U32.HI UR20, URZ, UR4, UR20 ;  /* 0x00000004ff147299 */ /* 0x000fe40008011614 */
[----:B------:R-:W-:Y:S02]  /*1240*/  @UP2 USHF.R.U32.HI UR5, URZ, UR9, UR10 ;  /* 0x00000009ff052299 */ /* 0x000fe4000801160a */
[----:B------:R-:W-:Y:S01]  /*1250*/  UMOV UR7, UR19 ;  /* 0x0000001300077c82 */ /* 0x000fe20008000000 */
[----:B------:R-:W-:Y:S01]  /*1260*/  UMOV UR16, UR17 ;  /* 0x0000001100107c82 */ /* 0x000fe20008000000 */
[----:B------:R-:W-:-:S02]  /*1270*/  @UP2 USHF.R.U32.HI UR6, URZ, UR9, UR7 ;  /* 0x00000009ff062299 */ /* 0x000fc40008011607 */
[----:B------:R-:W-:Y:S02]  /*1280*/  USHF.R.U32.HI UR13, URZ, UR13, UR16 ;  /* 0x0000000dff0d7299 */ /* 0x000fe40008011610 */
[----:B------:R-:W-:Y:S02]  /*1290*/  USEL UR4, UR45, UR20, !UP0 ;  /* 0x000000142d047287 */ /* 0x000fe4000c000000 */
[----:B------:R-:W-:Y:S02]  /*12a0*/  UIMAD UR7, UR5, UR23, URZ ;  /* 0x00000017050772a4 */ /* 0x000fe4000f8e02ff */
[----:B------:R-:W-:Y:S02]  /*12b0*/  USEL UR5, UR46, UR13, !UP1 ;  /* 0x0000000d2e057287 */ /* 0x000fe4000c800000 */
[----:B------:R-:W-:Y:S02]  /*12c0*/  UIMAD UR12, UR6, UR23, URZ ;  /* 0x00000017060c72a4 */ /* 0x000fe4000f8e02ff */
[----:B------:R-:W-:-:S02]  /*12d0*/  UISETP.GE.AND UP0, UPT, UR4, UR7, UPT ;  /* 0x000000070400728c */ /* 0x000fc4000bf06270 */
[----:B------:R-:W-:Y:S02]  /*12e0*/  UIMAD.WIDE.U32 UR10, UR4, UR8, URZ ;  /* 0x00000008040a72a5 */ /* 0x000fe4000f8e00ff */
[----:B------:R-:W-:Y:S02]  /*12f0*/  UISETP.GE.OR UP0, UPT, UR5, UR12, UP0 ;  /* 0x0000000c0500728c */ /* 0x000fe40008706670 */
[----:B------:R-:W-:Y:S02]  /*1300*/  UIMAD.WIDE.U32 UR12, UR5, UR8, URZ ;  /* 0x00000008050c72a5 */ /* 0x000fe4000f8e00ff */
[----:B------:R-:W-:Y:S01]  /*1310*/  UIADD3 UR10, UPT, UPT, -UR4, URZ, URZ ;  /* 0x000000ff040a7290 */ /* 0x000fe2000fffe1ff */
[----:B------:R-:W-:Y:S01]  /*1320*/  UMOV UR8, UR11 ;  /* 0x0000000b00087c82 */ /* 0x000fe20008000000 */
[----:B------:R-:W-:Y:S02]  /*1330*/  UIADD3 UR11, UPT, UPT, -UR5, URZ, URZ ;  /* 0x000000ff050b7290 */ /* 0x000fe4000fffe1ff */
[----:B------:R-:W-:-:S03]  /*1340*/  USHF.R.U32.HI UR8, URZ, UR9, UR8 ;  /* 0x00000009ff087299 */ /* 0x000fc60008011608 */
[----:B------:R-:W-:Y:S01]  /*1350*/  @!UP0 UMOV UR7, UR13 ;  /* 0x0000000d00078c82 */ /* 0x000fe20008000000 */
[----:B------:R-:W-:Y:S02]  /*1360*/  UIMAD UR45, UR14, UR10, UR45 ;  /* 0x0000000a0e2d72a4 */ /* 0x000fe4000f8e022d */
[----:B------:R-:W-:Y:S02]  /*1370*/  USEL UR8, UR4, UR8, !UP2 ;  /* 0x0000000804087287 */ /* 0x000fe4000d000000 */
[----:B------:R-:W-:Y:S02]  /*1380*/  @!UP0 USHF.R.U32.HI UR7, URZ, UR9, UR7 ;  /* 0x00000009ff078299 */ /* 0x000fe40008011607 */
[----:B------:R-:W-:Y:S02]  /*1390*/  UIADD3 UR9, UPT, UPT, -UR8, URZ, URZ ;  /* 0x000000ff08097290 */ /* 0x000fe4000fffe1ff */
[----:B------:R-:W-:Y:S02]  /*13a0*/  @!UP0 USEL UR7, UR5, UR7, !UP2 ;  /* 0x0000000705078287 */ /* 0x000fe4000d000000 */
[----:B------:R-:W-:-:S02]  /*13b0*/  UIMAD UR9, UR23, UR9, UR4 ;  /* 0x00000009170972a4 */ /* 0x000fc4000f8e0204 */
[----:B------:R-:W-:Y:S02]  /*13c0*/  @!UP0 UIADD3 UR8, UPT, UPT, UR8, -UR7, URZ ;  /* 0x8000000708088290 */ /* 0x000fe4000fffe0ff */
[----:B------:R-:W-:Y:S02]  /*13d0*/  @!UP0 UIMAD UR6, UR9, UR6, UR7 ;  /* 0x00000006090682a4 */ /* 0x000fe4000f8e0207 */
[----:B------:R-:W-:Y:S02]  /*13e0*/  @!UP0 UIMAD UR4, UR8, UR23, UR5 ;  /* 0x00000017080482a4 */ /* 0x000fe4000f8e0205 */
[----:B------:R-:W-:Y:S02]  /*13f0*/  UIMAD UR46, UR25, UR11, UR46 ;  /* 0x0000000b192e72a4 */ /* 0x000fe4000f8e022e */
[----:B------:R-:W-:Y:S01]  /*1400*/  UIMAD UR45, UR4, UR14, UR45 ;  /* 0x0000000e042d72a4 */ /* 0x000fe2000f8e022d */
[----:B------:R-:W-:Y:S02]  /*1410*/  @!UP0 UMOV UR5, UR6 ;  /* 0x0000000600058c82 */ /* 0x000fe40008000000 */
[----:B------:R-:W-:-:S12]  /*1420*/  UIMAD UR46, UR5, UR25, UR46 ;  /* 0x00000019052e72a4 */ /* 0x000fd8000f8e022e */
.L_x_18:
[----:B------:R-:W-:Y:S02]  /*1430*/  UISETP.NE.AND UP1, UPT, UR26, 0x1, UPT ;  /* 0x000000011a00788c */ /* 0x000fe4000bf25270 */
[----:B------:R-:W-:Y:S02]  /*1440*/  UISETP.NE.AND UP0, UPT, UR22, 0x2, UPT ;  /* 0x000000021600788c */ /* 0x000fe4000bf05270 */
[----:B------:R-:W-:-:S05]  /*1450*/  ULOP3.LUT UR21, UR24, 0x800, URZ, 0xc0, !UPT ;  /* 0x0000080018157892 */ /* 0x000fca000f8ec0ff */
[----:B------:R-:W-:Y:S07]  /*1460*/  BRA.U UP1, `(.L_x_19) ;  /* 0x0000000101447547 */ /* 0x000fee000b800000 */
[----:B------:R-:W1:Y:S01]  /*1470*/  LDCU.128 UR8, c[0x0][0xb10] ;  /* 0x00016200ff0877ac */ /* 0x000e620008000c00 */
[----:B------:R-:W2:Y:S01]  /*1480*/  LDCU UR12, c[0x0][0xb0c] ;  /* 0x00016180ff0c77ac */ /* 0x000ea20008000800 */
[----:B------:R-:W3:Y:S01]  /*1490*/  LDCU UR13, c[0x0][0xb20] ;  /* 0x00016400ff0d77ac */ /* 0x000ee20008000800 */
[----:B-1----:R-:W-:Y:S02]  /*14a0*/  UIMAD.WIDE.U32 UR6, UR46, UR8, URZ ;  /* 0x000000082e0672a5 */ /* 0x002fe4000f8e00ff */
[----:B------:R-:W-:Y:S02]  /*14b0*/  UIMAD.WIDE.U32 UR4, UR45, UR11, URZ ;  /* 0x0000000b2d0472a5 */ /* 0x000fe4000f8e00ff */
[----:B--2---:R-:W-:Y:S02]  /*14c0*/  UISETP.NE.AND UP2, UPT, UR12, 0x1, UPT ;  /* 0x000000010c00788c */ /* 0x004fe4000bf45270 */
[----:B------:R-:W-:Y:S01]  /*14d0*/  UISETP.NE.AND UP1, UPT, UR10, 0x1, UPT ;  /* 0x000000010a00788c */ /* 0x000fe2000bf25270 */
[----:B------:R-:W-:-:S02]  /*14e0*/  UMOV UR6, UR7 ;  /* 0x0000000700067c82 */ /* 0x000fc40008000000 */
[----:B------:R-:W-:Y:S01]  /*14f0*/  UMOV UR4, UR5 ;  /* 0x0000000500047c82 */ /* 0x000fe20008000000 */
[----:B------:R-:W-:Y:S02]  /*1500*/  USHF.R.U32.HI UR6, URZ, UR9, UR6 ;  /* 0x00000009ff067299 */ /* 0x000fe40008011606 */
[----:B---3--:R-:W-:Y:S02]  /*1510*/  USHF.R.U32.HI UR4, URZ, UR13, UR4 ;  /* 0x0000000dff047299 */ /* 0x008fe40008011604 */
[----:B------:R-:W-:Y:S02]  /*1520*/  USEL UR5, UR46, UR6, !UP2 ;  /* 0x000000062e057287 */ /* 0x000fe4000d000000 */
[----:B------:R-:W-:-:S04]  /*1530*/  USEL UR4, UR45, UR4, !UP1 ;  /* 0x000000042d047287 */ /* 0x000fc8000c800000 */
[----:B------:R-:W-:Y:S02]  /*1540*/  UIADD3 UR6, UPT, UPT, UR5, -UR4, URZ ;  /* 0x8000000405067290 */ /* 0x000fe4000fffe0ff */
[----:B------:R-:W-:Y:S02]  /*1550*/  UIADD3 UR4, UPT, UPT, -UR5, UR4, URZ ;  /* 0x0000000405047290 */ /* 0x000fe4000fffe1ff */
[----:B------:R-:W-:Y:S02]  /*1560*/  UIMAD UR45, UR6, UR10, UR45 ;  /* 0x0000000a062d72a4 */ /* 0x000fe4000f8e022d */
[----:B------:R-:W-:-:S12]  /*1570*/  UIMAD UR46, UR4, UR12, UR46 ;  /* 0x0000000c042e72a4 */ /* 0x000fd8000f8e022e */
.L_x_19:
[----:B------:R-:W-:Y:S05]  /*1580*/  BRA.U !UP5, `(.L_x_20) ;  /* 0x000000010d0c7547 */ /* 0x000fea000b800000 */
[----:B------:R-:W-:Y:S01]  /*1590*/  UCGABAR_WAIT ;  /* 0x0000000000007dc7 */ /* 0x000fe20008000000 */
[----:B------:R-:W-:Y:S01]  /*15a0*/  CCTL.IVALL ;  /* 0x00000000ff00798f */ /* 0x000fe20002000000 */
[----:B------:R-:W-:Y:S05]  /*15b0*/  BRA `(.L_x_21) ;  /* 0x0000000000047947 */ /* 0x000fea0003800000 */
.L_x_20:
[----:B------:R-:W-:Y:S06]  /*15c0*/  BAR.SYNC.DEFER_BLOCKING 0x0 ;  /* 0x0000000000007b1d */ /* 0x000fec0000010000 */
.L_x_21:
[----:B------:R-:W-:Y:S05]  /*15d0*/  BRA.U UP0, `(.L_x_22) ;  /* 0x0000001100e07547 */ /* 0x000fea000b800000 */
[----:B------:R-:W1:Y:S01]  /*15e0*/  LDCU UR6, c[0x0][0x38c] ;  /* 0x00007180ff0677ac */ /* 0x000e620008000800 */
[----:B------:R-:W-:Y:S01]  /*15f0*/  PLOP3.LUT P1, PT, PT, PT, UP3, 0x80, 0x8 ;  /* 0x000000000008781c */ /* 0x000fe20003f2f038 */
[----:B------:R-:W-:Y:S01]  /*1600*/  IMAD.MOV.U32 R12, RZ, RZ, 0x1 ;  /* 0x00000001ff0c7424 */ /* 0x000fe200078e00ff */
[----:B------:R-:W-:Y:S01]  /*1610*/  ISETP.EQ.OR P2, PT, R0, RZ, P3 ;  /* 0x000000ff0000720c */ /* 0x000fe20001f42670 */
[----:B------:R-:W-:Y:S01]  /*1620*/  UISETP.NE.AND UP1, UPT, UR22, URZ, UPT ;  /* 0x000000ff1600728c */ /* 0x000fe2000bf25270 */
[----:B------:R-:W-:Y:S02]  /*1630*/  PLOP3.LUT P1, PT, P1, PT, PT, 0x8, 0x80 ;  /* 0x000000000080781c */ /* 0x000fe40000f2e170 */
[----:B------:R-:W-:Y:S01]  /*1640*/  CS2R R10, SRZ ;  /* 0x00000000000a7805 */ /* 0x000fe2000001ff00 */
[----:B------:R-:W-:Y:S01]  /*1650*/  IMAD.MOV.U32 R9, RZ, RZ, RZ ;  /* 0x000000ffff097224 */ /* 0x000fe200078e00ff */
[----:B------:R-:W2:Y:S01]  /*1660*/  LDCU UR39, c[0x0][0x370] ;  /* 0x00006e00ff2777ac */ /* 0x000ea20008000800 */
[----:B------:R-:W-:Y:S01]  /*1670*/  IMAD.MOV.U32 R8, RZ, RZ, 0x1 ;  /* 0x00000001ff087424 */ /* 0x000fe200078e00ff */
[----:B------:R-:W3:Y:S01]  /*1680*/  LDCU.64 UR28, c[0x0][0x348] ;  /* 0x00006900ff1c77ac */ /* 0x000ee20008000a00 */
[----:B------:R-:W-:-:S02]  /*1690*/  USHF.R.U32.HI UR44, URZ, 0x6, UR21 ;  /* 0x00000006ff2c7899 */ /* 0x000fc40008011615 */
[----:B-1----:R-:W-:Y:S02]  /*16a0*/  UIADD3 UR5, UPT, UPT, UR6, 0x3f, URZ ;  /* 0x0000003f06057890 */ /* 0x002fe4000fffe0ff */
[----:B------:R-:W-:Y:S02]  /*16b0*/  UIADD3 UR47, UPT, UPT, UR6, 0x7e, URZ ;  /* 0x0000007e062f7890 */ /* 0x000fe4000fffe0ff */
[----:B------:R-:W-:Y:S01]  /*16c0*/  USHF.R.S32.HI UR4, URZ, 0x1f, UR5 ;  /* 0x0000001fff047899 */ /* 0x000fe20008011405 */
[----:B------:R-:W1:Y:S03]  /*16d0*/  LDCU UR38, c[0x0][0x374] ;  /* 0x00006e80ff2677ac */ /* 0x000e660008000800 */
[----:B------:R-:W-:Y:S02]  /*16e0*/  ULEA.HI UR4, UR4, UR5, URZ, 0x6 ;  /* 0x0000000504047291 */ /* 0x000fe4000f8f30ff */
[----:B------:R-:W-:-:S02]  /*16f0*/  USEL UR25, UR34, 0x2, UP1 ;  /* 0x0000000222197887 */ /* 0x000fc40008800000 */
[----:B------:R-:W-:Y:S02]  /*1700*/  USHF.R.S32.HI UR42, URZ, 0x6, UR4 ;  /* 0x00000006ff2a7899 */ /* 0x000fe40008011404 */
[----:B------:R-:W-:Y:S02]  /*1710*/  UIADD3 UR4, UPT, UPT, UR6, -0x1, URZ ;  /* 0xffffffff06047890 */ /* 0x000fe4000fffe0ff */
[----:B------:R-:W-:Y:S02]  /*1720*/  UISETP.LT.U32.AND UP0, UPT, UR42, 0x5, UPT ;  /* 0x000000052a00788c */ /* 0x000fe4000bf01070 */
[----:B------:R-:W-:Y:S02]  /*1730*/  UISETP.GE.U32.AND UP2, UPT, UR4, -0x7f, UPT ;  /* 0xffffff810400788c */ /* 0x000fe4000bf46070 */
[----:B------:R-:W-:Y:S01]  /*1740*/  USEL UR41, UR42, 0x5, UP0 ;  /* 0x000000052a297887 */ /* 0x000fe20008000000 */
[----:B------:R-:W-:-:S03]  /*1750*/  UMOV UR5, URZ ;  /* 0x000000ff00057c82 */ /* 0x000fc60008000000 */
[----:B------:R-:W-:Y:S02]  /*1760*/  UIADD3 UR24, UPT, UPT, UR41, -0x1, URZ ;  /* 0xffffffff29187890 */ /* 0x000fe4000fffe0ff */
[----:B------:R-:W-:-:S03]  /*1770*/  UIADD3 UR43, UPT, UPT, UR42, -UR41, URZ ;  /* 0x800000292a2b7290 */ /* 0x000fc6000fffe0ff */
[----:B------:R-:W-:-:S04]  /*1780*/  @UP2 UIADD3 UR24, UPT, UPT, UR41, URZ, URZ ;  /* 0x000000ff29182290 */ /* 0x000fc8000fffe0ff */
[----:B-123--:R-:W-:-:S12]  /*1790*/  UIADD3 UR24, UPT, UPT, UR24, 0x1, URZ ;  /* 0x0000000118187890 */ /* 0x00efd8000fffe0ff */
.L_x_42:
[----:B------:R-:W-:Y:S01]  /*17a0*/  UISETP.NE.AND UP0, UPT, UR48, URZ, UPT ;  /* 0x000000ff3000728c */ /* 0x000fe2000bf05270 */
[----:B------:R-:W1:Y:S08]  /*17b0*/  S2UR UR48, SR_CgaCtaId ;  /* 0x00000000003079c3 */ /* 0x000e700000008800 */
[----:B------:R-:W-:Y:S05]  /*17c0*/  BRA.U UP0, `(.L_x_23) ;  /* 0x0000000100347547 */ /* 0x000fea000b800000 */
[----:B------:R-:W2:Y:S01]  /*17d0*/  S2R R0, SR_CgaCtaId ;  /* 0x0000000000007919 */ /* 0x000ea20000008800 */
[----:B------:R-:W-:-:S04]  /*17e0*/  MOV R2, 0x400 ;  /* 0x0000040000027802 */ /* 0x000fc80000000f00 */
[----:B--2---:R-:W-:Y:S02]  /*17f0*/  LEA R0, R0, R2, 0x18 ;  /* 0x0000000200007211 */ /* 0x004fe400078ec0ff */
[----:B------:R-:W-:-:S03]  /*1800*/  SHF.L.U32 R2, R8, 0x1f, RZ ;  /* 0x0000001f08027819 */ /* 0x000fc600000006ff */
[----:B------:R-:W-:-:S04]  /*1810*/  IMAD R0, R9, 0x8, R0 ;  /* 0x0000000809007824 */ /* 0x000fc800078e0200 */
[----:B------:R-:W2:Y:S02]  /*1820*/  SYNCS.PHASECHK.TRANS64.TRYWAIT P0, [R0+URZ+0xe0], R2 ;  /* 0x0000e002000075a7 */ /* 0x000ea400080011ff */
[----:B--2---:R-:W-:Y:S05]  /*1830*/  @!P0 BRA `(.L_x_24) ;  /* 0x0000004c00d48947 */ /* 0x004fea0003800000 */
.L_x_103:
[----:B------:R-:W-:Y:S01]  /*1840*/  VIADD R9, R9, 0x1 ;  /* 0x0000000109097836 */ /* 0x000fe20000000000 */
[----:B------:R2:W-:Y:S04]  /*1850*/  SYNCS.ARRIVE.TRANS64.A1T0 RZ, [R0+URZ+0xd0], RZ ;  /* 0x0000d0ff00ff79a7 */ /* 0x0005e800081000ff */
[----:B------:R-:W-:-:S04]  /*1860*/  ISETP.NE.AND P0, PT, R9, 0x2, PT ;  /* 0x000000020900780c */ /* 0x000fc80003f05270 */
[----:B------:R-:W-:Y:S02]  /*1870*/  SEL R9, R9, RZ, P0 ;  /* 0x000000ff09097207 */ /* 0x000fe40000000000 */
[----:B--2---:R-:W-:-:S04]  /*1880*/  SEL R0, RZ, 0x1, P0 ;  /* 0x00000001ff007807 */ /* 0x004fc80000000000 */
[----:B------:R-:W-:-:S07]  /*1890*/  LOP3.LUT R8, R8, R0, RZ, 0x3c, !PT ;  /* 0x0000000008087212 */ /* 0x000fce00078e3cff */
.L_x_23:
[----:B------:R-:W-:Y:S01]  /*18a0*/  UMOV UR6, 0x400 ;  /* 0x0000040000067882 */ /* 0x000fe20000000000 */
[----:B------:R-:W-:Y:S01]  /*18b0*/  SHF.L.U32 R0, R12, 0x1f, RZ ;  /* 0x0000001f0c007819 */ /* 0x000fe200000006ff */
[----:B-1----:R-:W-:Y:S02]  /*18c0*/  ULEA UR6, UR48, UR6, 0x18 ;  /* 0x0000000630067291 */ /* 0x002fe4000f8ec0ff */
[----:B------:R-:W-:Y:S02]  /*18d0*/  UISETP.GE.U32.AND UP0, UPT, UR47, 0x7f, UPT ;  /* 0x0000007f2f00788c */ /* 0x000fe4000bf06070 */
[----:B------:R-:W-:Y:S02]  /*18e0*/  ULEA UR4, UR5, UR6, 0x3 ;  /* 0x0000000605047291 */ /* 0x000fe4000f8e18ff */
[----:B------:R-:W-:Y:S02]  /*18f0*/  USHF.L.U32 UR11, UR45, 0x6, URZ ;  /* 0x000000062d0b7899 */ /* 0x000fe400080006ff */
[----:B------:R-:W-:Y:S01]  /*1900*/  ULEA UR35, UR46, UR44, 0x6 ;  /* 0x0000002c2e237291 */ /* 0x000fe2000f8e30ff */
[----:B------:R-:W-:-:S04]  /*1910*/  UMOV UR13, URZ ;  /* 0x000000ff000d7c82 */ /* 0x000fc80008000000 */
[----:B------:R1:W2:Y:S01]  /*1920*/  SYNCS.PHASECHK.TRANS64.TRYWAIT P0, [UR4+0x28], R0 ;  /* 0x00002800ff0075a7 */ /* 0x0002a20008001104 */
[----:B------:R-:W-:Y:S06]  /*1930*/  BRA.U !UP0, `(.L_x_25) ;  /* 0x0000000108bc7547 */ /* 0x000fec000b800000 */
[----:B------:R-:W-:Y:S01]  /*1940*/  UMOV UR7, URZ ;  /* 0x000000ff00077c82 */ /* 0x000fe20008000000 */
[----:B------:R-:W-:-:S05]  /*1950*/  UMOV UR4, UR5 ;  /* 0x0000000500047c82 */ /* 0x000fca0008000000 */
.L_x_31:
[----:B------:R-:W-:Y:S01]  /*1960*/  ULEA UR33, UR4, UR6, 0x3 ;  /* 0x0000000604217291 */ /* 0x000fe2000f8e18ff */
[----:B--2---:R-:W-:Y:S01]  /*1970*/  @!P3 MOV R2, 0x2000 ;  /* 0x000020000002b802 */ /* 0x004fe20000000f00 */
[----:B--2-4-:R-:W-:Y:S10]  /*1980*/  @P0 BRA `(.L_x_26) ;  /* 0x00000000000c0947 */ /* 0x014ff40003800000 */
[----:B------:R-:W-:-:S04]  /*1990*/  SHF.L.U32 R3, R12, 0x1f, RZ ;  /* 0x0000001f0c037819 */ /* 0x000fc800000006ff */
[----:B------:R-:W2:Y:S02]  /*19a0*/  SYNCS.PHASECHK.TRANS64.TRYWAIT P0, [UR33+0x28], R3 ;  /* 0x00002803ff0075a7 */ /* 0x000ea40008001121 */
[----:B--2---:R-:W-:Y:S05]  /*19b0*/  @!P0 BRA `(.L_x_27) ;  /* 0x0000004c00888947 */ /* 0x004fea0003800000 */
.L_x_26:
[----:B------:R2:W-:Y:S01]  /*19c0*/  @!P3 SYNCS.ARRIVE.TRANS64 RZ, [UR33], R2 ;  /* 0x00000002ffffb9a7 */ /* 0x0005e20008000021 */
[----:B------:R-:W-:-:S04]  /*19d0*/  ULOP3.LUT UR5, UR25, 0x2, URZ, 0xfc, !UPT ;  /* 0x0000000219057892 */ /* 0x000fc8000f8efcff */
[----:B------:R-:W-:-:S09]  /*19e0*/  UISETP.NE.AND UP0, UPT, UR5, 0x2, UPT ;  /* 0x000000020500788c */ /* 0x000fd2000bf05270 */
[----:B------:R-:W-:Y:S05]  /*19f0*/  BRA.U UP0, `(.L_x_28) ;  /* 0x0000000100047547 */ /* 0x000fea000b800000 */
[----:B------:R-:W-:Y:S05]  /*1a00*/  BPT.TRAP 0x1 ;  /* 0x000000040000795c */ /* 0x000fea0000300000 */
.L_x_28:
[----:B------:R-:W-:Y:S04]  /*1a10*/  BSSY.RECONVERGENT B0, `(.L_x_29) ;  /* 0x0000003000007945 */ /* 0x000fe80003800200 */
[----:B------:R-:W-:Y:S05]  /*1a20*/  @P2 BRA `(.L_x_30) ;  /* 0x0000000000042947 */ /* 0x000fea0003800000 */
[----:B------:R-:W-:Y:S05]  /*1a30*/  BPT.TRAP 0x1 ;  /* 0x000000040000795c */ /* 0x000fea0000300000 */
.L_x_30:
[----:B------:R-:W-:Y:S05]  /*1a40*/  BSYNC.RECONVERGENT B0 ;  /* 0x0000000000007941 */ /* 0x000fea0003800200 */
.L_x_29:
[----:B------:R-:W-:Y:S02]  /*1a50*/  UIADD3 UR5, UPT, UPT, UR4, 0x1, URZ ;  /* 0x0000000104057890 */ /* 0x000fe4000fffe0ff */
[----:B------:R-:W-:Y:S02]  /*1a60*/  UIADD3 UR16, UP1, UPT, UR28, 0x80, URZ ;  /* 0x000000801c107890 */ /* 0x000fe4000ff3e0ff */
[----:B------:R-:W-:Y:S02]  /*1a70*/  UISETP.NE.AND UP0, UPT, UR5, 0x5, UPT ;  /* 0x000000050500788c */ /* 0x000fe4000bf05270 */
[----:B------:R-:W-:Y:S02]  /*1a80*/  USHF.L.U32 UR34, UR7, 0x6, URZ ;  /* 0x0000000607227899 */ /* 0x000fe400080006ff */
[----:B------:R-:W-:Y:S02]  /*1a90*/  USEL UR9, URZ, 0x1, UP0 ;  /* 0x00000001ff097887 */ /* 0x000fe40008000000 */
[----:B------:R-:W-:-:S02]  /*1aa0*/  USEL UR5, UR5, URZ, UP0 ;  /* 0x000000ff05057287 */ /* 0x000fc40008000000 */
[----:B------:R-:W-:Y:S02]  /*1ab0*/  UIADD3 UR14, UP0, UPT, UR28, 0x180, URZ ;  /* 0x000001801c0e7890 */ /* 0x000fe4000ff1e0ff */
[----:B------:R-:W-:Y:S01]  /*1ac0*/  ULEA UR8, UR5, UR6, 0x3 ;  /* 0x0000000605087291 */ /* 0x000fe2000f8e18ff */
[----:B------:R-:W-:Y:S01]  /*1ad0*/  LOP3.LUT R12, R12, UR9, RZ, 0x3c, !PT ;  /* 0x000000090c0c7c12 */ /* 0x000fe2000f8e3cff */
[----:B------:R-:W-:Y:S02]  /*1ae0*/  UIADD3.X UR17, UPT, UPT, URZ, UR29, URZ, UP1, !UPT ;  /* 0x0000001dff117290 */ /* 0x000fe40008ffe4ff */
[----:B------:R-:W-:Y:S01]  /*1af0*/  UIADD3.X UR15, UPT, UPT, URZ, UR29, URZ, UP0, !UPT ;  /* 0x0000001dff0f7290 */ /* 0x000fe200087fe4ff */
[----:B-1----:R-:W-:Y:S01]  /*1b00*/  SHF.L.U32 R0, R12, 0x1f, RZ ;  /* 0x0000001f0c007819 */ /* 0x002fe200000006ff */
[----:B------:R-:W-:Y:S01]  /*1b10*/  UMOV UR18, 0x0 ;  /* 0x0000000000127882 */ /* 0x000fe20000000000 */
[----:B------:R-:W-:Y:S01]  /*1b20*/  UMOV UR19, 0x10000000 ;  /* 0x1000000000137882 */ /* 0x000fe20000000000 */
[----:B------:R-:W-:Y:S01]  /*1b30*/  UMOV UR12, UR36 ;  /* 0x00000024000c7c82 */ /* 0x000fe20008000000 */
[----:B------:R3:W4:Y:S01]  /*1b40*/  SYNCS.PHASECHK.TRANS64.TRYWAIT P0, [UR8+0x28], R0 ;  /* 0x00002800ff0075a7 */ /* 0x0007220008001108 */
[----:B------:R-:W-:Y:S01]  /*1b50*/  USHF.L.U32 UR8, UR4, 0xc, URZ ;  /* 0x0000000c04087899 */ /* 0x000fe200080006ff */
[----:B------:R-:W-:-:S02]  /*1b60*/  UMOV UR9, UR33 ;  /* 0x0000002100097c82 */ /* 0x000fc40008000000 */
[----:B------:R-:W-:Y:S01]  /*1b70*/  UMOV UR4, 0x30000 ;  /* 0x0003000000047882 */ /* 0x000fe20000000000 */
[----:B------:R-:W-:Y:S02]  /*1b80*/  ULOP3.LUT UR32, UR8, UR21, URZ, 0xfc, !UPT ;  /* 0x0000001508207292 */ /* 0x000fe4000f8efcff */
[----:B------:R-:W-:Y:S02]  /*1b90*/  UIADD3 UR8, UPT, UPT, UR6, 0x7400, UR8 ;  /* 0x0000740006087890 */ /* 0x000fe4000fffe008 */
[----:B------:R-:W-:Y:S01]  /*1ba0*/  UIADD3 UR32, UPT, UPT, UR6, 0x2400, UR32 ;  /* 0x0000240006207890 */ /* 0x000fe2000fffe020 */
[----:B------:R-:W-:Y:S01]  /*1bb0*/  UMOV UR10, UR34 ;  /* 0x00000022000a7c82 */ /* 0x000fe20008000000 */
[----:B------:R-:W-:Y:S01]  /*1bc0*/  UIADD3 UR7, UPT, UPT, UR7, 0x1, URZ ;  /* 0x0000000107077890 */ /* 0x000fe2000fffe0ff */
[----:B------:R-:W-:-:S03]  /*1bd0*/  UMOV UR13, UR24 ;  /* 0x00000018000d7c82 */ /* 0x000fc60008000000 */
[----:B------:R-:W-:-:S03]  /*1be0*/  UISETP.NE.AND UP0, UPT, UR7, UR24, UPT ;  /* 0x000000180700728c */ /* 0x000fc6000bf05270 */
[----:B------:R1:W-:Y:S01]  /*1bf0*/  UTMALDG.3D.MULTICAST [UR32], [UR16], UR4, desc[UR18] ;  /* 0x00001220100073b4 */ /* 0x0003e20008011804 */
[----:B------:R3:W-:Y:S01]  /*1c00*/  UTMALDG.3D [UR8], [UR14], desc[UR18] ;  /* 0x000012080e0075b4 */ /* 0x0007e20008011000 */
[----:B-1----:R-:W-:-:S04]  /*1c10*/  UMOV UR4, UR5 ;  /* 0x0000000500047c82 */ /* 0x002fc80008000000 */
[----:B---3--:R-:W-:Y:S05]  /*1c20*/  BRA.U UP0, `(.L_x_31) ;  /* 0xfffffffd004c7547 */ /* 0x008fea000b83ffff */
.L_x_25:
[----:B------:R-:W-:Y:S01]  /*1c30*/  ULEA UR4, UR5, UR6, 0x3 ;  /* 0x0000000605047291 */ /* 0x000fe2000f8e18ff */
[----:B-1----:R-:W-:Y:S01]  /*1c40*/  SHF.L.U32 R0, R12, 0x1f, RZ ;  /* 0x0000001f0c007819 */ /* 0x002fe200000006ff */
[----:B------:R-:W-:Y:S01]  /*1c50*/  @!P1 SYNCS.ARRIVE.TRANS64.A1T0 RZ, [UR6+0x68], RZ ;  /* 0x000068ffffff99a7 */ /* 0x000fe20008100006 */
[----:B------:R-:W-:-:S06]  /*1c60*/  UISETP.GT.AND UP0, UPT, UR42, UR41, UPT ;  /* 0x000000292a00728c */ /* 0x000fcc000bf04270 */
[----:B--2-4-:R1:W2:Y:S03]  /*1c70*/  SYNCS.PHASECHK.TRANS64.TRYWAIT P0, [UR4+0x28], R0 ;  /* 0x00002800ff0075a7 */ /* 0x0142a60008001104 */
[----:B------:R-:W-:Y:S05]  /*1c80*/  BRA.U !UP0, `(.L_x_32) ;  /* 0x0000000108c07547 */ /* 0x000fea000b800000 */
[----:B------:R-:W-:Y:S01]  /*1c90*/  UIADD3 UR26, UPT, UPT, UR43, UR13, URZ ;  /* 0x0000000d2b1a7290 */ /* 0x000fe2000fffe0ff */
[----:B------:R-:W-:-:S11]  /*1ca0*/  UMOV UR4, UR5 ;  /* 0x0000000500047c82 */ /* 0x000fd60008000000 */
.L_x_38:
[----:B------:R-:W-:Y:S01]  /*1cb0*/  ULEA UR17, UR4, UR6, 0x3 ;  /* 0x0000000604117291 */ /* 0x000fe2000f8e18ff */
[----:B--2---:R-:W-:Y:S01]  /*1cc0*/  @!P3 MOV R2, 0x2000 ;  /* 0x000020000002b802 */ /* 0x004fe20000000f00 */
[----:B--2-4-:R-:W-:Y:S10]  /*1cd0*/  @P0 BRA `(.L_x_33) ;  /* 0x00000000000c0947 */ /* 0x014ff40003800000 */
[----:B------:R-:W-:-:S04]  /*1ce0*/  SHF.L.U32 R3, R12, 0x1f, RZ ;  /* 0x0000001f0c037819 */ /* 0x000fc800000006ff */
[----:B------:R-:W2:Y:S02]  /*1cf0*/  SYNCS.PHASECHK.TRANS64.TRYWAIT P0, [UR17+0x28], R3 ;  /* 0x00002803ff0075a7 */ /* 0x000ea40008001111 */
[----:B--2---:R-:W-:Y:S05]  /*1d00*/  @!P0 BRA `(.L_x_34) ;  /* 0x0000004800cc8947 */ /* 0x004fea0003800000 */
.L_x_33:
[----:B------:R2:W-:Y:S01]  /*1d10*/  @!P3 SYNCS.ARRIVE.TRANS64 RZ, [UR17], R2 ;  /* 0x00000002ffffb9a7 */ /* 0x0005e20008000011 */
[----:B------:R-:W-:-:S04]  /*1d20*/  ULOP3.LUT UR5, UR25, 0x2, URZ, 0xfc, !UPT ;  /* 0x0000000219057892 */ /* 0x000fc8000f8efcff */
[----:B------:R-:W-:-:S09]  /*1d30*/  UISETP.NE.AND UP0, UPT, UR5, 0x2, UPT ;  /* 0x000000020500788c */ /* 0x000fd2000bf05270 */
[----:B------:R-:W-:Y:S05]  /*1d40*/  BRA.U UP0, `(.L_x_35) ;  /* 0x0000000100047547 */ /* 0x000fea000b800000 */
[----:B------:R-:W-:Y:S05]  /*1d50*/  BPT.TRAP 0x1 ;  /* 0x000000040000795c */ /* 0x000fea0000300000 */
.L_x_35:
[----:B------:R-:W-:Y:S04]  /*1d60*/  BSSY.RECONVERGENT B0, `(.L_x_36) ;  /* 0x0000003000007945 */ /* 0x000fe80003800200 */
[----:B------:R-:W-:Y:S05]  /*1d70*/  @P2 BRA `(.L_x_37) ;  /* 0x0000000000042947 */ /* 0x000fea0003800000 */
[----:B------:R-:W-:Y:S05]  /*1d80*/  BPT.TRAP 0x1 ;  /* 0x000000040000795c */ /* 0x000fea0000300000 */
.L_x_37:
[----:B------:R-:W-:Y:S05]  /*1d90*/  BSYNC.RECONVERGENT B0 ;  /* 0x0000000000007941 */ /* 0x000fea0003800200 */
.L_x_36:
[----:B------:R-:W-:Y:S02]  /*1da0*/  UIADD3 UR5, UPT, UPT, UR4, 0x1, URZ ;  /* 0x0000000104057890 */ /* 0x000fe4000fffe0ff */
[----:B------:R-:W-:Y:S02]  /*1db0*/  UIADD3 UR14, UP1, UPT, UR28, 0x80, URZ ;  /* 0x000000801c0e7890 */ /* 0x000fe4000ff3e0ff */
[----:B------:R-:W-:Y:S02]  /*1dc0*/  UISETP.NE.AND UP0, UPT, UR5, 0x5, UPT ;  /* 0x000000050500788c */ /* 0x000fe4000bf05270 */
[----:B------:R-:W-:Y:S02]  /*1dd0*/  USHF.L.U32 UR18, UR13, 0x6, URZ ;  /* 0x000000060d127899 */ /* 0x000fe400080006ff */
[----:B------:R-:W-:Y:S02]  /*1de0*/  USEL UR8, URZ, 0x1, UP0 ;  /* 0x00000001ff087887 */ /* 0x000fe40008000000 */
[----:B------:R-:W-:-:S02]  /*1df0*/  USEL UR5, UR5, URZ, UP0 ;  /* 0x000000ff05057287 */ /* 0x000fc40008000000 */
[----:B------:R-:W-:Y:S02]  /*1e00*/  UIADD3 UR22, UP0, UPT, UR28, 0x180, URZ ;  /* 0x000001801c167890 */ /* 0x000fe4000ff1e0ff */
[----:B------:R-:W-:Y:S01]  /*1e10*/  LOP3.LUT R12, R12, UR8, RZ, 0x3c, !PT ;  /* 0x000000080c0c7c12 */ /* 0x000fe2000f8e3cff */
[----:B------:R-:W-:Y:S02]  /*1e20*/  USHF.L.U32 UR8, UR4, 0xc, URZ ;  /* 0x0000000c04087899 */ /* 0x000fe400080006ff */
[----:B------:R-:W-:Y:S01]  /*1e30*/  ULEA UR7, UR5, UR6, 0x3 ;  /* 0x0000000605077291 */ /* 0x000fe2000f8e18ff */
[----:B-1----:R-:W-:Y:S01]  /*1e40*/  SHF.L.U32 R0, R12, 0x1f, RZ ;  /* 0x0000001f0c007819 */ /* 0x002fe200000006ff */
[----:B------:R-:W-:Y:S02]  /*1e50*/  ULOP3.LUT UR16, UR8, UR21, URZ, 0xfc, !UPT ;  /* 0x0000001508107292 */ /* 0x000fe4000f8efcff */
[----:B------:R-:W-:Y:S02]  /*1e60*/  UIADD3.X UR15, UPT, UPT, URZ, UR29, URZ, UP1, !UPT ;  /* 0x0000001dff0f7290 */ /* 0x000fe40008ffe4ff */
[----:B------:R-:W-:-:S02]  /*1e70*/  UIADD3 UR16, UPT, UPT, UR6, 0x2400, UR16 ;  /* 0x0000240006107890 */ /* 0x000fc4000fffe010 */
[----:B------:R-:W-:Y:S01]  /*1e80*/  UIADD3 UR8, UPT, UPT, UR6, 0x7400, UR8 ;  /* 0x0000740006087890 */ /* 0x000fe2000fffe008 */
[----:B------:R3:W4:Y:S01]  /*1e90*/  SYNCS.PHASECHK.TRANS64.TRYWAIT P0, [UR7+0x28], R0 ;  /* 0x00002800ff0075a7 */ /* 0x0007220008001107 */
[----:B------:R-:W-:Y:S01]  /*1ea0*/  UIADD3.X UR23, UPT, UPT, URZ, UR29, URZ, UP0, !UPT ;  /* 0x0000001dff177290 */ /* 0x000fe200087fe4ff */
[----:B------:R-:W-:Y:S01]  /*1eb0*/  UMOV UR4, 0x30000 ;  /* 0x0003000000047882 */ /* 0x000fe20000000000 */
[----:B------:R-:W-:Y:S01]  /*1ec0*/  UMOV UR30, 0x0 ;  /* 0x00000000001e7882 */ /* 0x000fe20000000000 */
[----:B------:R-:W-:Y:S01]  /*1ed0*/  UMOV UR31, 0x10000000 ;  /* 0x10000000001f7882 */ /* 0x000fe20000000000 */
[----:B------:R-:W-:Y:S01]  /*1ee0*/  UMOV UR19, UR35 ;  /* 0x0000002300137c82 */ /* 0x000fe20008000000 */
[----:B------:R-:W-:Y:S01]  /*1ef0*/  UMOV UR20, UR36 ;  /* 0x0000002400147c82 */ /* 0x000fe20008000000 */
[----:B------:R-:W-:Y:S01]  /*1f00*/  UMOV UR12, UR36 ;  /* 0x00000024000c7c82 */ /* 0x000fe20008000000 */
[----:B------:R-:W-:Y:S01]  /*1f10*/  UMOV UR9, UR17 ;  /* 0x0000001100097c82 */ /* 0x000fe20008000000 */
[----:B------:R-:W-:Y:S01]  /*1f20*/  UMOV UR10, UR18 ;  /* 0x00000012000a7c82 */ /* 0x000fe20008000000 */
[----:B------:R1:W-:Y:S01]  /*1f30*/  UTMALDG.3D.MULTICAST [UR16], [UR14], UR4, desc[UR30] ;  /* 0x00001e100e0073b4 */ /* 0x0003e20008011804 */
[----:B------:R-:W-:-:S04]  /*1f40*/  UIADD3 UR13, UPT, UPT, UR13, 0x1, URZ ;  /* 0x000000010d0d7890 */ /* 0x000fc8000fffe0ff */
[----:B------:R-:W-:Y:S01]  /*1f50*/  UISETP.NE.AND UP0, UPT, UR13, UR26, UPT ;  /* 0x0000001a0d00728c */ /* 0x000fe2000bf05270 */
[----:B------:R3:W-:Y:S01]  /*1f60*/  UTMALDG.3D [UR8], [UR22], desc[UR30] ;  /* 0x00001e08160075b4 */ /* 0x0007e20008011000 */
[----:B-1----:R-:W-:-:S07]  /*1f70*/  UMOV UR4, UR5 ;  /* 0x0000000500047c82 */ /* 0x002fce0008000000 */
[----:B---3--:R-:W-:Y:S05]  /*1f80*/  BRA.U UP0, `(.L_x_38) ;  /* 0xfffffffd00487547 */ /* 0x008fea000b83ffff */
.L_x_32:
[C---:B------:R-:W-:Y:S01]  /*1f90*/  LEA R3, R11.reuse, UR6, 0x3 ;  /* 0x000000060b037c11 */ /* 0x040fe2000f8e18ff */
[----:B------:R-:W-:Y:S01]  /*1fa0*/  NOP ;  /* 0x0000000000007918 */ /* 0x000fe20000000000 */
[----:B-1----:R-:W-:Y:S02]  /*1fb0*/  SHF.L.U32 R0, R10, 0x1f, RZ ;  /* 0x0000001f0a007819 */ /* 0x002fe400000006ff */
[----:B------:R-:W-:Y:S02]  /*1fc0*/  LEA R4, R11, UR6, 0x4 ;  /* 0x000000060b047c11 */ /* 0x000fe4000f8e20ff */
[----:B--2-4-:R-:W1:Y:S02]  /*1fd0*/  SYNCS.PHASECHK.TRANS64.TRYWAIT P0, [R3+URZ+0x70], R0 ;  /* 0x00007000030075a7 */ /* 0x014e6400080011ff */
[----:B-1----:R-:W-:Y:S05]  /*1fe0*/  @!P0 BRA `(.L_x_39) ;  /* 0x00000048002c8947 */ /* 0x002fea0003800000 */
.L_x_106:
[----:B------:R-:W2:Y:S01]  /*1ff0*/  LDS.128 R4, [R4+0x100] ;  /* 0x0001000004047984 */ /* 0x000ea20000000c00 */
[----:B------:R-:W-:Y:S01]  /*2000*/  UISETP.GE.AND UP0, UPT, UR40, 0x1, UPT ;  /* 0x000000012800788c */ /* 0x000fe2000bf06270 */
[----:B------:R-:W-:Y:S01]  /*2010*/  @!PT LDS RZ, [RZ] ;  /* 0x00000000fffff984 */ /* 0x000fe20000000800 */
[----:B------:R-:W-:Y:S01]  /*2020*/  @!PT LDS RZ, [RZ] ;  /* 0x00000000fffff984 */ /* 0x000fe20000000800 */
[----:B------:R-:W-:Y:S01]  /*2030*/  @!PT LDS RZ, [RZ] ;  /* 0x00000000fffff984 */ /* 0x000fe20000000800 */
[----:B------:R-:W-:Y:S01]  /*2040*/  @!PT LDS RZ, [RZ] ;  /* 0x00000000fffff984 */ /* 0x000fe20000000800 */
[----:B------:R3:W-:Y:S06]  /*2050*/  MEMBAR.ALL.CTA ;  /* 0x0000000000007992 */ /* 0x0007ec0000008000 */
[----:B---3--:R-:W3:Y:S01]  /*2060*/  FENCE.VIEW.ASYNC.S ;  /* 0x00000000000073c6 */ /* 0x008ee20000000000 */
[----:B--2---:R-:W-:-:S13]  /*2070*/  LOP3.LUT P0, RZ, R6, 0x1, RZ, 0xc0, !PT ;  /* 0x0000000106ff7812 */ /* 0x004fda000780c0ff */
[----:B---3--:R-:W-:Y:S01]  /*2080*/  VOTEU.ANY UP1, P0 ;  /* 0x0000000000ff7886 */ /* 0x008fe20000020100 */
[----:B------:R-:W-:-:S13]  /*2090*/  PLOP3.LUT P0, PT, PT, PT, UP1, 0x80, 0x8 ;  /* 0x000000000008781c */ /* 0x000fda0003f0f018 */
[----:B-1----:R-:W-:Y:S02]  /*20a0*/  @P0 LOP3.LUT R0, R5, 0xffff, RZ, 0xc0, !PT ;  /* 0x0000ffff05000812 */ /* 0x002fe400078ec0ff */
[----:B------:R-:W-:Y:S02]  /*20b0*/  @P0 MOV R2, R4 ;  /* 0x0000000400020202 */ /* 0x000fe40000000f00 */
[----:B------:R-:W-:Y:S01]  /*20c0*/  @P0 R2UR UR7, R0 ;  /* 0x00000000000702ca */ /* 0x000fe200000e0000 */
[----:B------:R-:W-:Y:S01]  /*20d0*/  VIADD R0, R3, 0x80 ;  /* 0x0000008003007836 */ /* 0x000fe20000000000 */
[----:B------:R-:W-:Y:S02]  /*20e0*/  @P0 SHF.R.U32.HI R4, RZ, 0x10, R5 ;  /* 0x00000010ff040819 */ /* 0x000fe40000011605 */
[----:B------:R-:W-:Y:S02]  /*20f0*/  @P0 R2UR UR8, R2 ;  /* 0x00000000020802ca */ /* 0x000fe400000e0000 */
[----:B------:R-:W-:-:S02]  /*2100*/  PRMT R0, RZ, 0x654, R0 ;  /* 0x00000654ff007816 */ /* 0x000fc40000000000 */
[----:B------:R-:W-:Y:S02]  /*2110*/  @P0 R2UR UR4, R4 ;  /* 0x00000000040402ca */ /* 0x000fe400000e0000 */
[----:B------:R1:W-:Y:S03]  /*2120*/  SYNCS.ARRIVE.TRANS64.RED.A1T0 RZ, [R0+URZ], RZ ;  /* 0x000000ff00ff79a7 */ /* 0x0003e600081004ff */
[----:B------:R-:W-:-:S04]  /*2130*/  @UP1 UMOV UR27, UR7 ;  /* 0x00000007001b1c82 */ /* 0x000fc80008000000 */
[----:B------:R-:W-:-:S04]  /*2140*/  @UP1 UMOV UR37, UR8 ;  /* 0x0000000800251c82 */ /* 0x000fc80008000000 */
[----:B------:R-:W-:Y:S01]  /*2150*/  @UP1 UMOV UR36, UR4 ;  /* 0x0000000400241c82 */ /* 0x000fe20008000000 */
[----:B------:R-:W-:Y:S05]  /*2160*/  BRA.U !UP0, `(.L_x_40) ;  /* 0x0000000108d47547 */ /* 0x000fea000b800000 */
[----:B------:R-:W2:Y:S01]  /*2170*/  LDCU.128 UR12, c[0x0][0xb10] ;  /* 0x00016200ff0c77ac */ /* 0x000ea20008000c00 */
[----:B------:R-:W3:Y:S01]  /*2180*/  LDCU UR26, c[0x0][0xb20] ;  /* 0x00016400ff1a77ac */ /* 0x000ee20008000800 */
[----:B------:R-:W4:Y:S01]  /*2190*/  LDCU UR20, c[0x0][0xb0c] ;  /* 0x00016180ff1477ac */ /* 0x000f220008000800 */
[----:B------:R-:W1:Y:S01]  /*21a0*/  LDCU.64 UR10, c[0x0][0xb28] ;  /* 0x00016500ff0a77ac */ /* 0x000e620008000a00 */
[----:B------:R-:W-:Y:S02]  /*21b0*/  UISETP.NE.AND UP3, UPT, UR40, 0x1, UPT ;  /* 0x000000012800788c */ /* 0x000fe4000bf65270 */
[----:B--2---:R-:W-:Y:S02]  /*21c0*/  UIMAD.WIDE.U32 UR16, UR38, UR15, URZ ;  /* 0x0000000f261072a5 */ /* 0x004fe4000f8e00ff */
[----:B------:R-:W-:Y:S02]  /*21d0*/  UIMAD.WIDE.U32 UR8, UR39, UR12, URZ ;  /* 0x0000000c270872a5 */ /* 0x000fe4000f8e00ff */
[----:B------:R-:W-:-:S02]  /*21e0*/  UISETP.NE.AND UP0, UPT, UR14, 0x1, UPT ;  /* 0x000000010e00788c */ /* 0x000fc4000bf05270 */
[----:B------:R-:W-:Y:S01]  /*21f0*/  UIMAD.WIDE.U32 UR22, UR27, UR15, URZ ;  /* 0x0000000f1b1672a5 */ /* 0x000fe2000f8e00ff */
[----:B------:R-:W-:Y:S02]  /*2200*/  UMOV UR16, UR17 ;  /* 0x0000001100107c82 */ /* 0x000fe40008000000 */
[----:B------:R-:W-:Y:S01]  /*2210*/  UMOV UR8, UR9 ;  /* 0x0000000900087c82 */ /* 0x000fe20008000000 */
[----:B---3--:R-:W-:Y:S02]  /*2220*/  USHF.R.U32.HI UR16, URZ, UR26, UR16 ;  /* 0x0000001aff107299 */ /* 0x008fe40008011610 */
[----:B----4-:R-:W-:Y:S02]  /*2230*/  UISETP.NE.AND UP2, UPT, UR20, 0x1, UPT ;  /* 0x000000011400788c */ /* 0x010fe4000bf45270 */
[----:B------:R-:W-:Y:S02]  /*2240*/  USHF.R.U32.HI UR8, URZ, UR13, UR8 ;  /* 0x0000000dff087299 */ /* 0x000fe40008011608 */
[----:B------:R-:W-:-:S02]  /*2250*/  USEL UR7, UR38, UR16, !UP0 ;  /* 0x0000001026077287 */ /* 0x000fc4000c000000 */
[----:B------:R-:W-:Y:S02]  /*2260*/  USEL UR8, UR39, UR8, !UP2 ;  /* 0x0000000827087287 */ /* 0x000fe4000d000000 */
[----:B-1----:R-:W-:Y:S01]  /*2270*/  UIMAD.WIDE.U32 UR16, UR7, UR10, URZ ;  /* 0x0000000a071072a5 */ /* 0x002fe2000f8e00ff */
[----:B------:R-:W-:Y:S01]  /*2280*/  UMOV UR4, UR23 ;  /* 0x0000001700047c82 */ /* 0x000fe20008000000 */
[----:B------:R-:W-:Y:S02]  /*2290*/  UIMAD.WIDE.U32 UR18, UR37, UR12, URZ ;  /* 0x0000000c251272a5 */ /* 0x000fe4000f8e00ff */
[----:B------:R-:W-:-:S03]  /*22a0*/  UIMAD.WIDE.U32 UR22, UR8, UR10, URZ ;  /* 0x0000000a081672a5 */ /* 0x000fc6000f8e00ff */
[----:B------:R-:W-:Y:S01]  /*22b0*/  UMOV UR16, UR17 ;  /* 0x0000001100107c82 */ /* 0x000fe20008000000 */
[----:B------:R-:W-:Y:S02]  /*22c0*/  USHF.R.U32.HI UR4, URZ, UR26, UR4 ;  /* 0x0000001aff047299 */ /* 0x000fe40008011604 */
[----:B------:R-:W-:Y:S01]  /*22d0*/  @UP3 USHF.R.U32.HI UR7, URZ, UR11, UR16 ;  /* 0x0000000bff073299 */ /* 0x000fe20008011610 */
[----:B------:R-:W-:Y:S01]  /*22e0*/  UMOV UR18, UR19 ;  /* 0x0000001300127c82 */ /* 0x000fe20008000000 */
[----:B------:R-:W-:Y:S01]  /*22f0*/  UMOV UR22, UR23 ;  /* 0x0000001700167c82 */ /* 0x000fe20008000000 */
[----:B------:R-:W-:Y:S02]  /*2300*/  USHF.R.U32.HI UR13, URZ, UR13, UR18 ;  /* 0x0000000dff0d7299 */ /* 0x000fe40008011612 */
[----:B------:R-:W-:Y:S02]  /*2310*/  USEL UR4, UR27, UR4, !UP0 ;  /* 0x000000041b047287 */ /* 0x000fe4000c000000 */
[----:B------:R-:W-:-:S02]  /*2320*/  @UP3 USHF.R.U32.HI UR8, URZ, UR11, UR22 ;  /* 0x0000000bff083299 */ /* 0x000fc40008011616 */
[----:B------:R-:W-:Y:S02]  /*2330*/  UIMAD UR9, UR40, UR7, URZ ;  /* 0x00000007280972a4 */ /* 0x000fe4000f8e02ff */
[----:B------:R-:W-:Y:S02]  /*2340*/  USEL UR7, UR37, UR13, !UP2 ;  /* 0x0000000d25077287 */ /* 0x000fe4000d000000 */
[----:B------:R-:W-:Y:S02]  /*2350*/  UIMAD UR12, UR40, UR8, URZ ;  /* 0x00000008280c72a4 */ /* 0x000fe4000f8e02ff */
[----:B------:R-:W-:Y:S02]  /*2360*/  UISETP.GE.AND UP0, UPT, UR4, UR9, UPT ;  /* 0x000000090400728c */ /* 0x000fe4000bf06270 */
[----:B------:R-:W-:Y:S02]  /*2370*/  UIMAD.WIDE.U32 UR16, UR4, UR10, URZ ;  /* 0x0000000a041072a5 */ /* 0x000fe4000f8e00ff */
[----:B------:R-:W-:-:S02]  /*2380*/  UISETP.GE.OR UP0, UPT, UR7, UR12, UP0 ;  /* 0x0000000c0700728c */ /* 0x000fc40008706670 */
        /* <DEDUP_REMOVED lines=19> */
.L_x_40:
[----:B------:R-:W2:Y:S02]  /*24c0*/  LDCU UR4, c[0x0][0xb30] ;  /* 0x00016600ff0477ac */ /* 0x000ea40008000800 */
[----:B--2---:R-:W-:-:S09]  /*24d0*/  UISETP.NE.AND UP0, UPT, UR4, 0x1, UPT ;  /* 0x000000010400788c */ /* 0x004fd2000bf05270 */
[----:B------:R-:W-:Y:S05]  /*24e0*/  BRA.U UP0, `(.L_x_41) ;  /* 0x0000000100447547 */ /* 0x000fea000b800000 */
[----:B------:R-:W2:Y:S01]  /*24f0*/  LDCU.128 UR12, c[0x0][0xb10] ;  /* 0x00016200ff0c77ac */ /* 0x000ea20008000c00 */
[----:B------:R-:W3:Y:S01]  /*2500*/  LDCU UR16, c[0x0][0xb0c] ;  /* 0x00016180ff1077ac */ /* 0x000ee20008000800 */
[----:B------:R-:W4:Y:S01]  /*2510*/  LDCU UR17, c[0x0][0xb20] ;  /* 0x00016400ff1177ac */ /* 0x000f220008000800 */
[----:B--2---:R-:W-:Y:S02]  /*2520*/  UIMAD.WIDE.U32 UR10, UR37, UR12, URZ ;  /* 0x0000000c250a72a5 */ /* 0x004fe4000f8e00ff */
[----:B------:R-:W-:Y:S02]  /*2530*/  UIMAD.WIDE.U32 UR8, UR27, UR15, URZ ;  /* 0x0000000f1b0872a5 */ /* 0x000fe4000f8e00ff */
[----:B---3--:R-:W-:Y:S02]  /*2540*/  UISETP.NE.AND UP2, UPT, UR16, 0x1, UPT ;  /* 0x000000011000788c */ /* 0x008fe4000bf45270 */
[----:B------:R-:W-:Y:S01]  /*2550*/  UISETP.NE.AND UP0, UPT, UR14, 0x1, UPT ;  /* 0x000000010e00788c */ /* 0x000fe2000bf05270 */
[----:B------:R-:W-:-:S02]  /*2560*/  UMOV UR7, UR11 ;  /* 0x0000000b00077c82 */ /* 0x000fc40008000000 */
[----:B------:R-:W-:Y:S01]  /*2570*/  UMOV UR4, UR9 ;  /* 0x0000000900047c82 */ /* 0x000fe20008000000 */
[----:B------:R-:W-:Y:S02]  /*2580*/  USHF.R.U32.HI UR7, URZ, UR13, UR7 ;  /* 0x0000000dff077299 */ /* 0x000fe40008011607 */
[----:B----4-:R-:W-:Y:S02]  /*2590*/  USHF.R.U32.HI UR4, URZ, UR17, UR4 ;  /* 0x00000011ff047299 */ /* 0x010fe40008011604 */
[----:B------:R-:W-:Y:S02]  /*25a0*/  USEL UR7, UR37, UR7, !UP2 ;  /* 0x0000000725077287 */ /* 0x000fe4000d000000 */
[----:B------:R-:W-:-:S04]  /*25b0*/  USEL UR4, UR27, UR4, !UP0 ;  /* 0x000000041b047287 */ /* 0x000fc8000c000000 */
[----:B------:R-:W-:Y:S02]  /*25c0*/  UIADD3 UR8, UPT, UPT, UR7, -UR4, URZ ;  /* 0x8000000407087290 */ /* 0x000fe4000fffe0ff */
[----:B------:R-:W-:Y:S02]  /*25d0*/  UIADD3 UR4, UPT, UPT, -UR7, UR4, URZ ;  /* 0x0000000407047290 */ /* 0x000fe4000fffe1ff */
[----:B------:R-:W-:Y:S02]  /*25e0*/  UIMAD UR27, UR8, UR14, UR27 ;  /* 0x0000000e081b72a4 */ /* 0x000fe4000f8e021b */
[----:B------:R-:W-:-:S12]  /*25f0*/  UIMAD UR37, UR4, UR16, UR37 ;  /* 0x00000010042572a4 */ /* 0x000fd8000f8e0225 */
.L_x_41:
[----:B------:R-:W-:Y:S01]  /*2600*/  VIADD R11, R11, 0x1 ;  /* 0x000000010b0b7836 */ /* 0x000fe20000000000 */
[----:B------:R-:W-:Y:S01]  /*2610*/  PLOP3.LUT P1, PT, PT, PT, PT, 0x80, 0x8 ;  /* 0x000000000008781c */ /* 0x000fe20003f2f070 */
[----:B------:R-:W-:Y:S02]  /*2620*/  UIADD3 UR46, UPT, UPT, UR37, UR60, URZ ;  /* 0x0000003c252e7290 */ /* 0x000fe4000fffe0ff */
[----:B------:R-:W-:Y:S01]  /*2630*/  UIADD3 UR45, UPT, UPT, UR27, UR57, URZ ;  /* 0x000000391b2d7290 */ /* 0x000fe2000fffe0ff */
[----:B------:R-:W-:-:S04]  /*2640*/  ISETP.NE.AND P0, PT, R11, 0x2, PT ;  /* 0x000000020b00780c */ /* 0x000fc80003f05270 */
[----:B-1----:R-:W-:Y:S02]  /*2650*/  SEL R0, RZ, 0x1, P0 ;  /* 0x00000001ff007807 */ /* 0x002fe40000000000 */
[----:B------:R-:W-:Y:S02]  /*2660*/  SEL R11, R11, RZ, P0 ;  /* 0x000000ff0b0b7207 */ /* 0x000fe40000000000 */
[----:B------:R-:W-:Y:S01]  /*2670*/  LOP3.LUT R10, R10, R0, RZ, 0x3c, !PT ;  /* 0x000000000a0a7212 */ /* 0x000fe200078e3cff */
[----:B------:R-:W-:Y:S06]  /*2680*/  BRA.U UP1, `(.L_x_42) ;  /* 0xfffffff101447547 */ /* 0x000fec000b83ffff */
[----:B------:R-:W-:Y:S01]  /*2690*/  UIADD3 UR7, UPT, UPT, UR6, 0x28, URZ ;  /* 0x0000002806077890 */ /* 0x000fe2000fffe0ff */
[----:B------:R-:W-:-:S03]  /*26a0*/  SHF.L.U32 R2, R12, 0x1f, RZ ;  /* 0x0000001f0c027819 */ /* 0x000fc600000006ff */
[----:B------:R-:W-:-:S09]  /*26b0*/  ULEA UR4, UR5, UR7, 0x3 ;  /* 0x0000000705047291 */ /* 0x000fd2000f8e18ff */
[----:B------:R-:W1:Y:S02]  /*26c0*/  SYNCS.PHASECHK.TRANS64.TRYWAIT P0, [UR4], R2 ;  /* 0x00000002ff0075a7 */ /* 0x000e640008001104 */
[----:B-1----:R-:W-:Y:S05]  /*26d0*/  @!P0 BRA `(.L_x_43) ;  /* 0x0000004000848947 */ /* 0x002fea0003800000 */
.L_x_108:
[----:B------:R-:W-:-:S04]  /*26e0*/  UIADD3 UR4, UPT, UPT, UR5, 0x1, URZ ;  /* 0x0000000105047890 */ /* 0x000fc8000fffe0ff */
[----:B------:R-:W-:-:S04]  /*26f0*/  UISETP.NE.AND UP0, UPT, UR4, 0x5, UPT ;  /* 0x000000050400788c */ /* 0x000fc8000bf05270 */
[----:B------:R-:W-:Y:S02]  /*2700*/  USEL UR6, URZ, 0x1, UP0 ;  /* 0x00000001ff067887 */ /* 0x000fe40008000000 */
[----:B------:R-:W-:-:S04]  /*2710*/  USEL UR4, UR4, URZ, UP0 ;  /* 0x000000ff04047287 */ /* 0x000fc80008000000 */
[----:B------:R-:W-:Y:S01]  /*2720*/  ULEA UR5, UR4, UR7, 0x3 ;  /* 0x0000000704057291 */ /* 0x000fe2000f8e18ff */
[----:B-1----:R-:W-:-:S04]  /*2730*/  LOP3.LUT R2, R12, UR6, RZ, 0x3c, !PT ;  /* 0x000000060c027c12 */ /* 0x002fc8000f8e3cff */
[----:B------:R-:W-:-:S04]  /*2740*/  SHF.L.U32 R3, R2, 0x1f, RZ ;  /* 0x0000001f02037819 */ /* 0x000fc800000006ff */
[----:B------:R-:W1:Y:S02]  /*2750*/  SYNCS.PHASECHK.TRANS64.TRYWAIT P0, [UR5], R3 ;  /* 0x00000003ff0075a7 */ /* 0x000e640008001105 */
[----:B-1----:R-:W-:Y:S05]  /*2760*/  @!P0 BRA `(.L_x_44) ;  /* 0x0000004000788947 */ /* 0x002fea0003800000 */
.L_x_110:
[----:B------:R-:W-:-:S04]  /*2770*/  UIADD3 UR4, UPT, UPT, UR4, 0x1, URZ ;  /* 0x0000000104047890 */ /* 0x000fc8000fffe0ff */
[----:B------:R-:W-:-:S04]  /*2780*/  UISETP.NE.AND UP0, UPT, UR4, 0x5, UPT ;  /* 0x000000050400788c */ /* 0x000fc8000bf05270 */
[----:B------:R-:W-:Y:S02]  /*2790*/  USEL UR6, URZ, 0x1, UP0 ;  /* 0x00000001ff067887 */ /* 0x000fe40008000000 */
[----:B------:R-:W-:-:S04]  /*27a0*/  USEL UR4, UR4, URZ, UP0 ;  /* 0x000000ff04047287 */ /* 0x000fc80008000000 */
[----:B------:R-:W-:Y:S01]  /*27b0*/  ULEA UR5, UR4, UR7, 0x3 ;  /* 0x0000000704057291 */ /* 0x000fe2000f8e18ff */
[----:B------:R-:W-:-:S04]  /*27c0*/  LOP3.LUT R2, R2, UR6, RZ, 0x3c, !PT ;  /* 0x0000000602027c12 */ /* 0x000fc8000f8e3cff */
[----:B-1----:R-:W-:-:S04]  /*27d0*/  SHF.L.U32 R3, R2, 0x1f, RZ ;  /* 0x0000001f02037819 */ /* 0x002fc800000006ff */
[----:B------:R-:W1:Y:S02]  /*27e0*/  SYNCS.PHASECHK.TRANS64.TRYWAIT P0, [UR5], R3 ;  /* 0x00000003ff0075a7 */ /* 0x000e640008001105 */
[----:B-1----:R-:W-:Y:S05]  /*27f0*/  @!P0 BRA `(.L_x_45) ;  /* 0x00000040006c8947 */ /* 0x002fea0003800000 */
.L_x_112:
        /* <DEDUP_REMOVED lines=9> */
.L_x_114:
[----:B------:R-:W-:-:S04]  /*2890*/  UIADD3 UR4, UPT, UPT, UR4, 0x1, URZ ;  /* 0x0000000104047890 */ /* 0x000fc8000fffe0ff */
[----:B------:R-:W-:-:S04]  /*28a0*/  UISETP.NE.AND UP0, UPT, UR4, 0x5, UPT ;  /* 0x000000050400788c */ /* 0x000fc8000bf05270 */
[----:B------:R-:W-:Y:S02]  /*28b0*/  USEL UR5, URZ, 0x1, UP0 ;  /* 0x00000001ff057887 */ /* 0x000fe40008000000 */
[----:B------:R-:W-:-:S04]  /*28c0*/  USEL UR4, UR4, URZ, UP0 ;  /* 0x000000ff04047287 */ /* 0x000fc80008000000 */
[----:B------:R-:W-:Y:S01]  /*28d0*/  ULEA UR4, UR4, UR7, 0x3 ;  /* 0x0000000704047291 */ /* 0x000fe2000f8e18ff */
[----:B------:R-:W-:-:S04]  /*28e0*/  LOP3.LUT R2, R2, UR5, RZ, 0x3c, !PT ;  /* 0x0000000502027c12 */ /* 0x000fc8000f8e3cff */
[----:B------:R-:W-:Y:S01]  /*28f0*/  SHF.L.U32 R2, R2, 0x1f, RZ ;  /* 0x0000001f02027819 */ /* 0x000fe200000006ff */
[----:B-1----:R-:W-:-:S07]  /*2900*/  IMAD.U32 R0, RZ, RZ, UR4 ;  /* 0x00000004ff007e24 */ /* 0x002fce000f8e00ff */
.L_x_47:
[----:B-1----:R1:W2:Y:S02]  /*2910*/  SYNCS.PHASECHK.TRANS64.TRYWAIT P0, [R0+URZ], R2 ;  /* 0x00000002000075a7 */ /* 0x0022a400080011ff */
[----:B--2---:R-:W-:Y:S05]  /*2920*/  @!P0 NANOSLEEP.SYNCS 0x989680 ;  /* 0x009896800000895d */ /* 0x004fea0003900000 */
[----:B------:R-:W2:Y:S02]  /*2930*/  @!P0 SYNCS.PHASECHK.TRANS64 P0, [R0+URZ], R2 ;  /* 0x00000002000085a7 */ /* 0x000ea400080010ff */
[----:B--2---:R-:W-:Y:S05]  /*2940*/  @P0 EXIT ;  /* 0x000000000000094d */ /* 0x004fea0003800000 */
[----:B------:R-:W-:Y:S05]  /*2950*/  BRA `(.L_x_47) ;  /* 0xfffffffc00ec7947 */ /* 0x000fea000383ffff */
.L_x_22:
[----:B------:R-:W-:-:S04]  /*2960*/  UISETP.NE.AND UP0, UPT, UR48, URZ, UPT ;  /* 0x000000ff3000728c */ /* 0x000fc8000bf05270 */
[----:B------:R-:W-:-:S09]  /*2970*/  UISETP.NE.OR UP0, UPT, UR22, 0x1, UP0 ;  /* 0x000000011600788c */ /* 0x000fd20008705670 */
[----:B------:R-:W-:Y:S05]  /*2980*/  BRA.U UP0, `(.L_x_48) ;  /* 0x0000000500487547 */ /* 0x000fea000b800000 */
[----:B------:R-:W-:Y:S01]  /*2990*/  ISETP.GE.U32.AND P2, PT, R0, 0x2, PT ;  /* 0x000000020000780c */ /* 0x000fe20003f46070 */
[----:B------:R-:W-:Y:S01]  /*29a0*/  IMAD.MOV.U32 R12, RZ, RZ, 0x1 ;  /* 0x00000001ff0c7424 */ /* 0x000fe200078e00ff */
[----:B------:R-:W-:Y:S02]  /*29b0*/  CS2R R10, SRZ ;  /* 0x00000000000a7805 */ /* 0x000fe4000001ff00 */
[----:B------:R-:W-:Y:S01]  /*29c0*/  CS2R R8, SRZ ;  /* 0x0000000000087805 */ /* 0x000fe2000001ff00 */
[----:B------:R-:W-:Y:S01]  /*29d0*/  UMOV UR6, 0x400 ;  /* 0x0000040000067882 */ /* 0x000fe20000000000 */
[----:B------:R-:W-:Y:S01]  /*29e0*/  UMOV UR5, URZ ;  /* 0x000000ff00057c82 */ /* 0x000fe20008000000 */
[----:B------:R-:W-:-:S12]  /*29f0*/  ULEA UR6, UR48, UR6, 0x18 ;  /* 0x0000000630067291 */ /* 0x000fd8000f8ec0ff */
.L_x_52:
[----:B------:R-:W-:Y:S02]  /*2a00*/  LEA R2, R8, UR6, 0x3 ;  /* 0x0000000608027c11 */ /* 0x000fe4000f8e18ff */
[----:B------:R-:W-:-:S03]  /*2a10*/  SHF.L.U32 R4, R9, 0x1f, RZ ;  /* 0x0000001f09047819 */ /* 0x000fc600000006ff */
[----:B------:R-:W-:Y:S01]  /*2a20*/  VIADD R5, R2, 0xe0 ;  /* 0x000000e002057836 */ /* 0x000fe20000000000 */
[----:B------:R-:W1:Y:S02]  /*2a30*/  SYNCS.PHASECHK.TRANS64.TRYWAIT P0, [R2+URZ+0xd0], R4 ;  /* 0x0000d004020075a7 */ /* 0x000e6400080011ff */
[----:B-1----:R-:W-:Y:S05]  /*2a40*/  @!P0 BRA `(.L_x_49) ;  /* 0x0000004000088947 */ /* 0x002fea0003800000 */
.L_x_115:
[----:B------:R-:W-:Y:S01]  /*2a50*/  ULEA UR4, UR5, UR6, 0x3 ;  /* 0x0000000605047291 */ /* 0x000fe2000f8e18ff */
[----:B-1----:R-:W-:Y:S01]  /*2a60*/  PRMT R2, RZ, 0x654, R5 ;  /* 0x00000654ff027816 */ /* 0x002fe20000000005 */
[----:B------:R-:W-:Y:S01]  /*2a70*/  @!P2 IMAD.MOV.U32 R4, RZ, RZ, 0x10 ;  /* 0x00000010ff04a424 */ /* 0x000fe200078e00ff */
[----:B------:R-:W-:Y:S01]  /*2a80*/  SHF.L.U32 R5, R12, 0x1f, RZ ;  /* 0x0000001f0c057819 */ /* 0x000fe200000006ff */
[----:B------:R-:W-:Y:S01]  /*2a90*/  UIADD3 UR7, UPT, UPT, UR4, 0x70, URZ ;  /* 0x0000007004077890 */ /* 0x000fe2000fffe0ff */
[----:B------:R1:W-:Y:S05]  /*2aa0*/  SYNCS.ARRIVE.TRANS64.RED.A1T0 RZ, [R2+URZ], RZ ;  /* 0x000000ff02ff79a7 */ /* 0x0003ea00081004ff */
[----:B------:R-:W-:Y:S01]  /*2ab0*/  IMAD.U32 R6, RZ, RZ, UR7 ;  /* 0x00000007ff067e24 */ /* 0x000fe2000f8e00ff */
[----:B------:R-:W2:Y:S04]  /*2ac0*/  SYNCS.PHASECHK.TRANS64.TRYWAIT P0, [UR4+0x80], R5 ;  /* 0x00008005ff0075a7 */ /* 0x000ea80008001104 */
[----:B------:R-:W-:Y:S01]  /*2ad0*/  PRMT R6, R0, 0x654, R6 ;  /* 0x0000065400067816 */ /* 0x000fe20000000006 */
[----:B-12---:R-:W-:Y:S06]  /*2ae0*/  @!P0 BRA `(.L_x_50) ;  /* 0x0000003c00f48947 */ /* 0x006fec0003800000 */
.L_x_117:
[----:B------:R-:W-:Y:S01]  /*2af0*/  ULEA UR8, UR5, UR6, 0x4 ;  /* 0x0000000605087291 */ /* 0x000fe2000f8e20ff */
[----:B------:R-:W-:Y:S01]  /*2b00*/  SEL R3, R6, R3, !P2 ;  /* 0x0000000306037207 */ /* 0x000fe20005000000 */
[----:B------:R-:W-:Y:S01]  /*2b10*/  UIADD3 UR9, UPT, UPT, UR4, 0x70, URZ ;  /* 0x0000007004097890 */ /* 0x000fe2000fffe0ff */
[----:B-1----:R-:W-:Y:S01]  /*2b20*/  LEA R2, R11, UR6, 0x3 ;  /* 0x000000060b027c11 */ /* 0x002fe2000f8e18ff */
[----:B------:R-:W-:Y:S01]  /*2b30*/  UIADD3 UR8, UPT, UPT, UR8, 0x100, URZ ;  /* 0x0000010008087890 */ /* 0x000fe2000fffe0ff */
[----:B------:R1:W-:Y:S01]  /*2b40*/  @!P2 SYNCS.ARRIVE.TRANS64.RED RZ, [R3+URZ], R4 ;  /* 0x0000000403ffa9a7 */ /* 0x0003e200080004ff */
[----:B------:R-:W-:Y:S01]  /*2b50*/  UIADD3 UR4, UPT, UPT, UR5, 0x1, URZ ;  /* 0x0000000105047890 */ /* 0x000fe2000fffe0ff */
[----:B------:R-:W-:-:S03]  /*2b60*/  VIADD R8, R8, 0x1 ;  /* 0x0000000108087836 */ /* 0x000fc60000000000 */
[----:B------:R-:W-:Y:S02]  /*2b70*/  UISETP.NE.AND UP0, UPT, UR4, 0x2, UPT ;  /* 0x000000020400788c */ /* 0x000fe4000bf05270 */
[----:B------:R-:W-:Y:S01]  /*2b80*/  ISETP.NE.AND P0, PT, R8, 0x2, PT ;  /* 0x000000020800780c */ /* 0x000fe20003f05270 */
[----:B------:R-:W-:Y:S06]  /*2b90*/  UGETNEXTWORKID.BROADCAST [UR8], [UR9] ;  /* 0x00000000080073ca */ /* 0x000fec0008000100 */
[----:B------:R-:W-:Y:S02]  /*2ba0*/  USEL UR7, URZ, 0x1, UP0 ;  /* 0x00000001ff077887 */ /* 0x000fe40008000000 */
[----:B------:R-:W-:-:S04]  /*2bb0*/  USEL UR5, UR4, URZ, UP0 ;  /* 0x000000ff04057287 */ /* 0x000fc80008000000 */
[----:B------:R-:W-:Y:S02]  /*2bc0*/  LOP3.LUT R12, R12, UR7, RZ, 0x3c, !PT ;  /* 0x000000070c0c7c12 */ /* 0x000fe4000f8e3cff */
[----:B-1----:R-:W-:-:S04]  /*2bd0*/  SHF.L.U32 R4, R10, 0x1f, RZ ;  /* 0x0000001f0a047819 */ /* 0x002fc800000006ff */
[----:B------:R-:W1:Y:S02]  /*2be0*/  SYNCS.PHASECHK.TRANS64.TRYWAIT P1, [R2+URZ+0x70], R4 ;  /* 0x00007004020075a7 */ /* 0x000e6400080211ff */
[----:B-1----:R-:W-:Y:S05]  /*2bf0*/  @!P1 BRA `(.L_x_51) ;  /* 0x0000003c00c89947 */ /* 0x002fea0003800000 */
.L_x_118:
[C---:B-1----:R-:W-:Y:S01]  /*2c00*/  LEA R4, R11.reuse, UR6, 0x4 ;  /* 0x000000060b047c11 */ /* 0x042fe2000f8e20ff */
[----:B------:R-:W-:Y:S01]  /*2c10*/  VIADD R2, R2, 0x80 ;  /* 0x0000008002027836 */ /* 0x000fe20000000000 */
[----:B------:R-:W-:Y:S01]  /*2c20*/  SEL R8, R8, RZ, P0 ;  /* 0x000000ff08087207 */ /* 0x000fe20000000000 */
[----:B------:R-:W-:-:S03]  /*2c30*/  VIADD R11, R11, 0x1 ;  /* 0x000000010b0b7836 */ /* 0x000fc60000000000 */
[----:B------:R-:W1:Y:S01]  /*2c40*/  LDS.128 R4, [R4+0x100] ;  /* 0x0001000004047984 */ /* 0x000e620000000c00 */
[----:B------:R-:W-:Y:S02]  /*2c50*/  PRMT R2, RZ, 0x654, R2 ;  /* 0x00000654ff027816 */ /* 0x000fe40000000002 */
[C---:B------:R-:W-:Y:S01]  /*2c60*/  ISETP.NE.AND P1, PT, R11.reuse, 0x2, PT ;  /* 0x000000020b00780c */ /* 0x040fe20003f25270 */
[----:B------:R-:W-:Y:S01]  /*2c70*/  @!PT LDS RZ, [RZ] ;  /* 0x00000000fffff984 */ /* 0x000fe20000000800 */
[----:B------:R-:W-:Y:S01]  /*2c80*/  @!PT LDS RZ, [RZ] ;  /* 0x00000000fffff984 */ /* 0x000fe20000000800 */
[----:B------:R-:W-:Y:S01]  /*2c90*/  @!PT LDS RZ, [RZ] ;  /* 0x00000000fffff984 */ /* 0x000fe20000000800 */
[----:B------:R-:W-:Y:S01]  /*2ca0*/  @!PT LDS RZ, [RZ] ;  /* 0x00000000fffff984 */ /* 0x000fe20000000800 */
[----:B------:R2:W-:Y:S06]  /*2cb0*/  MEMBAR.ALL.CTA ;  /* 0x0000000000007992 */ /* 0x0005ec0000008000 */
[----:B--2---:R-:W2:Y:S01]  /*2cc0*/  FENCE.VIEW.ASYNC.S ;  /* 0x00000000000073c6 */ /* 0x004ea20000000000 */
[----:B------:R-:W-:Y:S01]  /*2cd0*/  SEL R11, R11, RZ, P1 ;  /* 0x000000ff0b0b7207 */ /* 0x000fe20000800000 */
[----:B--2---:R2:W-:Y:S01]  /*2ce0*/  SYNCS.ARRIVE.TRANS64.RED.A1T0 RZ, [R2+URZ], RZ ;  /* 0x000000ff02ff79a7 */ /* 0x0045e200081004ff */
[----:B-1----:R-:W-:-:S02]  /*2cf0*/  LOP3.LUT P3, RZ, R6, 0x1, RZ, 0xc0, !PT ;  /* 0x0000000106ff7812 */ /* 0x002fc4000786c0ff */
[----:B------:R-:W-:-:S04]  /*2d00*/  SEL R4, RZ, 0x1, P1 ;  /* 0x00000001ff047807 */ /* 0x000fc80000800000 */
[----:B------:R-:W-:Y:S02]  /*2d10*/  LOP3.LUT R10, R10, R4, RZ, 0x3c, !PT ;  /* 0x000000040a0a7212 */ /* 0x000fe400078e3cff */
[----:B--2---:R-:W-:-:S04]  /*2d20*/  SEL R2, RZ, 0x1, P0 ;  /* 0x00000001ff027807 */ /* 0x004fc80000000000 */
[----:B------:R-:W-:Y:S01]  /*2d30*/  LOP3.LUT R9, R9, R2, RZ, 0x3c, !PT ;  /* 0x0000000209097212 */ /* 0x000fe200078e3cff */
[----:B------:R-:W-:Y:S06]  /*2d40*/  @P3 BRA `(.L_x_52) ;  /* 0xfffffffc002c3947 */ /* 0x000fec000383ffff */
[----:B------:R-:W-:Y:S01]  /*2d50*/  ULEA UR4, UR5, UR6, 0x3 ;  /* 0x0000000605047291 */ /* 0x000fe2000f8e18ff */
[----:B------:R-:W-:-:S08]  /*2d60*/  SHF.L.U32 R2, R12, 0x1f, RZ ;  /* 0x0000001f0c027819 */ /* 0x000fd000000006ff */
[----:B------:R-:W1:Y:S02]  /*2d70*/  SYNCS.PHASECHK.TRANS64 P0, [UR4+0x80], R2 ;  /* 0x00008002ff0075a7 */ /* 0x000e640008001004 */
[----:B-1----:R-:W-:Y:S05]  /*2d80*/  @P0 BRA `(.L_x_53) ;  /* 0x0000000000080947 */ /* 0x002fea0003800000 */
[----:B------:R-:W1:Y:S02]  /*2d90*/  SYNCS.PHASECHK.TRANS64.TRYWAIT P0, [UR4+0x80], R2 ;  /* 0x00008002ff0075a7 */ /* 0x000e640008001104 */
[----:B-1----:R-:W-:Y:S05]  /*2da0*/  @!P0 BRA `(.L_x_54) ;  /* 0x0000003c00708947 */ /* 0x002fea0003800000 */
.L_x_53:
[----:B------:R-:W-:-:S04]  /*2db0*/  UIADD3 UR7, UPT, UPT, UR5, 0x1, URZ ;  /* 0x0000000105077890 */ /* 0x000fc8000fffe0ff */
[----:B------:R-:W-:-:S04]  /*2dc0*/  UISETP.NE.AND UP0, UPT, UR7, 0x2, UPT ;  /* 0x000000020700788c */ /* 0x000fc8000bf05270 */
[----:B------:R-:W-:Y:S02]  /*2dd0*/  USEL UR8, URZ, 0x1, UP0 ;  /* 0x00000001ff087887 */ /* 0x000fe40008000000 */
[----:B------:R-:W-:-:S04]  /*2de0*/  USEL UR7, UR7, URZ, UP0 ;  /* 0x000000ff07077287 */ /* 0x000fc80008000000 */
[----:B------:R-:W-:Y:S01]  /*2df0*/  ULEA UR7, UR7, UR6, 0x3 ;  /* 0x0000000607077291 */ /* 0x000fe2000f8e18ff */
[----:B-1----:R-:W-:-:S04]  /*2e00*/  LOP3.LUT R2, R12, UR8, RZ, 0x3c, !PT ;  /* 0x000000080c027c12 */ /* 0x002fc8000f8e3cff */
[----:B------:R-:W-:-:S04]  /*2e10*/  SHF.L.U32 R0, R2, 0x1f, RZ ;  /* 0x0000001f02007819 */ /* 0x000fc800000006ff */
[----:B------:R-:W1:Y:S02]  /*2e20*/  SYNCS.PHASECHK.TRANS64 P0, [UR7+0x80], R0 ;  /* 0x00008000ff0075a7 */ /* 0x000e640008001007 */
[----:B-1----:R-:W-:Y:S05]  /*2e30*/  @P0 EXIT ;  /* 0x000000000000094d */ /* 0x002fea0003800000 */
[----:B------:R-:W-:Y:S02]  /*2e40*/  SHF.L.U32 R2, R2, 0x1f, RZ ;  /* 0x0000001f02027819 */ /* 0x000fe400000006ff */
[----:B------:R-:W-:-:S07]  /*2e50*/  MOV R0, UR7 ;  /* 0x0000000700007c02 */ /* 0x000fce0008000f00 */
.L_x_55:
[----:B-1----:R1:W2:Y:S02]  /*2e60*/  SYNCS.PHASECHK.TRANS64.TRYWAIT P0, [R0+URZ+0x80], R2 ;  /* 0x00008002000075a7 */ /* 0x0022a400080011ff */
[----:B--2---:R-:W-:Y:S05]  /*2e70*/  @!P0 NANOSLEEP.SYNCS 0x989680 ;  /* 0x009896800000895d */ /* 0x004fea0003900000 */
[----:B------:R-:W2:Y:S02]  /*2e80*/  @!P0 SYNCS.PHASECHK.TRANS64 P0, [R0+URZ+0x80], R2 ;  /* 0x00008002000085a7 */ /* 0x000ea400080010ff */
[----:B--2---:R-:W-:Y:S05]  /*2e90*/  @P0 EXIT ;  /* 0x000000000000094d */ /* 0x004fea0003800000 */
[----:B------:R-:W-:Y:S05]  /*2ea0*/  BRA `(.L_x_55) ;  /* 0xfffffffc00ec7947 */ /* 0x000fea000383ffff */
.L_x_48:
[----:B------:R-:W-:Y:S05]  /*2eb0*/  BRA.U UP4, `(.L_x_56) ;  /* 0x0000000d049c7547 */ /* 0x000fea000b800000 */
[----:B------:R-:W-:Y:S01]  /*2ec0*/  UMOV UR4, 0x40 ;  /* 0x0000004000047882 */ /* 0x000fe20000000000 */
[----:B------:R-:W-:Y:S01]  /*2ed0*/  NOP ;  /* 0x0000000000007918 */ /* 0x000fe20000000000 */
[----:B------:R-:W-:Y:S01]  /*2ee0*/  ULEA UR5, UR48, UR4, 0x18 ;  /* 0x0000000430057291 */ /* 0x000fe2000f8ec0ff */
[----:B------:R-:W-:Y:S02]  /*2ef0*/  UMOV UR6, 0x400 ;  /* 0x0000040000067882 */ /* 0x000fe40000000000 */
[----:B------:R-:W-:-:S06]  /*2f00*/  ULEA UR6, UR48, UR6, 0x18 ;  /* 0x0000000630067291 */ /* 0x000fcc000f8ec0ff */
[----:B------:R-:W1:Y:S02]  /*2f10*/  LDS.U8 R0, [UR5+0x1c] ;  /* 0x00001c05ff007984 */ /* 0x000e640008000000 */
[----:B-1----:R-:W-:-:S13]  /*2f20*/  ISETP.NE.AND P0, PT, R0, RZ, PT ;  /* 0x000000ff0000720c */ /* 0x002fda0003f05270 */
[----:B------:R-:W-:Y:S05]  /*2f30*/  @P0 BRA `(.L_x_57) ;  /* 0x0000000000580947 */ /* 0x000fea0003800000 */
[----:B------:R-:W-:-:S13]  /*2f40*/  ELECT P0, URZ, PT ;  /* 0x0000000000ff782f */ /* 0x000fda0003800000 */
[----:B------:R-:W-:Y:S05]  /*2f50*/  @!P0 BRA `(.L_x_58) ;  /* 0x0000000000608947 */ /* 0x000fea0003800000 */
[----:B------:R-:W-:Y:S01]  /*2f60*/  UMOV UR4, 0x10 ;  /* 0x0000001000047882 */ /* 0x000fe20000000000 */
[----:B------:R-:W-:Y:S01]  /*2f70*/  HFMA2 R0, -RZ, RZ, 0, 5.9604644775390625e-08 ;  /* 0x00000001ff007431 */ /* 0x000fe200000001ff */
[----:B------:R-:W-:-:S03]  /*2f80*/  MOV R3, 0xffff ;  /* 0x0000ffff00037802 */ /* 0x000fc60000000f00 */
[----:B------:R-:W-:Y:S04]  /*2f90*/  DEPBAR.LE SB1, 0x36 ;  /* 0x00009d800000791a */ /* 0x000fe80000000000 */
[----:B------:R-:W1:Y:S02]  /*2fa0*/  UTCATOMSWS.FIND_AND_SET.ALIGN UP0, UR4, UR4 ;  /* 0x00000004000475e3 */ /* 0x000e640008000800 */
[----:B-1----:R-:W-:Y:S01]  /*2fb0*/  MOV R4, UR4 ;  /* 0x0000000400047c02 */ /* 0x002fe20008000f00 */
[----:B------:R-:W-:Y:S06]  /*2fc0*/  BRA.U UP0, `(.L_x_59) ;  /* 0x0000000100187547 */ /* 0x000fec000b800000 */
.L_x_60:
[----:B------:R-:W-:Y:S05]  /*2fd0*/  NANOSLEEP 0x64 ;  /* 0x000000640000795d */ /* 0x000fea0003800000 */
[----:B------:R-:W-:-:S05]  /*2fe0*/  UMOV UR4, 0x10 ;  /* 0x0000001000047882 */ /* 0x000fca0000000000 */
[----:B------:R-:W-:Y:S04]  /*2ff0*/  DEPBAR.LE SB1, 0x36 ;  /* 0x00009d800000791a */ /* 0x000fe80000000000 */
[----:B------:R-:W1:Y:S02]  /*3000*/  UTCATOMSWS.FIND_AND_SET.ALIGN UP0, UR4, UR4 ;  /* 0x00000004000475e3 */ /* 0x000e640008000800 */
[----:B-1----:R-:W-:Y:S01]  /*3010*/  MOV R4, UR4 ;  /* 0x0000000400047c02 */ /* 0x002fe20008000f00 */
[----:B------:R-:W-:Y:S05]  /*3020*/  BRA.U !UP0, `(.L_x_60) ;  /* 0xfffffffd08e87547 */ /* 0x000fea000b83ffff */
.L_x_59:
[-C--:B------:R-:W-:Y:S02]  /*3030*/  SHF.L.U32 R3, R3, R4.reuse, RZ ;  /* 0x0000000403037219 */ /* 0x080fe400000006ff */
[----:B------:R-:W-:Y:S01]  /*3040*/  SHF.L.U32 R0, R0, R4, RZ ;  /* 0x0000000400007219 */ /* 0x000fe200000006ff */
[----:B------:R-:W-:Y:S02]  /*3050*/  IMAD.SHL.U32 R4, R4, 0x20, RZ ;  /* 0x0000002004047824 */ /* 0x000fe400078e00ff */
[----:B------:R1:W-:Y:S04]  /*3060*/  ATOMS.OR RZ, [UR5+0x14], R3 ;  /* 0x00001403ffff798c */ /* 0x0003e8000b000005 */
[----:B------:R1:W-:Y:S04]  /*3070*/  ATOMS.OR RZ, [UR5+0x18], R0 ;  /* 0x00001800ffff798c */ /* 0x0003e8000b000005 */
[----:B------:R1:W-:Y:S01]  /*3080*/  STS [UR6+0x120], R4 ;  /* 0x00012004ff007988 */ /* 0x0003e20008000806 */
[----:B------:R-:W-:Y:S05]  /*3090*/  BRA `(.L_x_58) ;  /* 0x0000000000107947 */ /* 0x000fea0003800000 */
.L_x_57:
[----:B------:R-:W-:Y:S02]  /*30a0*/  MOV R0, 0xffffffff ;  /* 0xffffffff00007802 */ /* 0x000fe40000000f00 */
[----:B------:R-:W-:-:S03]  /*30b0*/  MOV R4, 0x30e0 ;  /* 0x000030e000047802 */ /* 0x000fc60000000f00 */
[----:B------:R1:W-:Y:S04]  /*30c0*/  STS [UR6+0x120], R0 ;  /* 0x00012000ff007988 */ /* 0x0003e80008000806 */
[----:B-1---5:R-:W-:Y:S05]  /*30d0*/  CALL.REL.NOINC `($__internal_1_$__cuda_sm10x_tcgen05_guardrail_trap_phase_invalid_during_alloc) ;  /* 0x0000003c00f07944 */ /* 0x022fea0003c00000 */
.L_x_58:
[----:B------:R-:W-:Y:S05]  /*30e0*/  WARPSYNC.ALL ;  /* 0x0000000000007948 */ /* 0x000fea0003800000 */
[----:B------:R-:W2:Y:S01]  /*30f0*/  S2UR UR4, SR_CgaCtaId ;  /* 0x00000000000479c3 */ /* 0x000ea20000008800 */
[----:B------:R-:W-:Y:S01]  /*3100*/  UMOV UR17, 0x400 ;  /* 0x0000040000117882 */ /* 0x000fe20000000000 */
[----:B------:R-:W-:-:S06]  /*3110*/  NOP ;  /* 0x0000000000007918 */ /* 0x000fcc0000000000 */
[----:B------:R-:W-:Y:S06]  /*3120*/  BAR.ARV 0x6, 0xa0 ;  /* 0x0182800000007b1d */ /* 0x000fec0000002000 */
[----:B------:R-:W3:Y:S01]  /*3130*/  LDCU UR5, c[0x0][0x38c] ;  /* 0x00007180ff0577ac */ /* 0x000ee20008000800 */
[----:B------:R-:W-:Y:S01]  /*3140*/  LOP3.LUT R2, R2, 0xffff, RZ, 0xc0, !PT ;  /* 0x0000ffff02027812 */ /* 0x000fe200078ec0ff */
[----:B------:R-:W-:Y:S01]  /*3150*/  IMAD.MOV.U32 R11, RZ, RZ, 0x1 ;  /* 0x00000001ff0b7424 */ /* 0x000fe200078e00ff */
[----:B------:R-:W-:Y:S01]  /*3160*/  CS2R R8, SRZ ;  /* 0x0000000000087805 */ /* 0x000fe2000001ff00 */
[----:B------:R-:W4:Y:S01]  /*3170*/  LDCU UR8, c[0x0][0x38c] ;  /* 0x00007180ff0877ac */ /* 0x000f220008000800 */
[----:B------:R-:W-:Y:S01]  /*3180*/  R2UR UR19, R2 ;  /* 0x00000000021372ca */ /* 0x000fe200000e0000 */
[----:B------:R-:W-:Y:S01]  /*3190*/  IMAD.MOV.U32 R10, RZ, RZ, RZ ;  /* 0x000000ffff0a7224 */ /* 0x000fe200078e00ff */
[----:B------:R-:W-:Y:S01]  /*31a0*/  UMOV UR22, URZ ;  /* 0x000000ff00167c82 */ /* 0x000fe20008000000 */
[----:B------:R-:W-:Y:S01]  /*31b0*/  UMOV UR14, URZ ;  /* 0x000000ff000e7c82 */ /* 0x000fe20008000000 */
[----:B--2---:R-:W-:Y:S01]  /*31c0*/  ULEA UR17, UR4, UR17, 0x18 ;  /* 0x0000001104117291 */ /* 0x004fe2000f8ec0ff */
[----:B------:R-:W-:Y:S01]  /*31d0*/  UMOV UR26, 0x0 ;  /* 0x00000000001a7882 */ /* 0x000fe20000000000 */
[----:B------:R-:W-:-:S02]  /*31e0*/  UMOV UR27, 0x4100010 ;  /* 0x04100010001b7882 */ /* 0x000fc40000000000 */
[----:B------:R-:W-:Y:S02]  /*31f0*/  UIADD3 UR6, UPT, UPT, UR17, 0x2400, URZ ;  /* 0x0000240011067890 */ /* 0x000fe4000fffe0ff */
[----:B------:R-:W-:Y:S02]  /*3200*/  UIADD3 UR7, UPT, UPT, UR17, 0x7400, URZ ;  /* 0x0000740011077890 */ /* 0x000fe4000fffe0ff */
[----:B---3--:R-:W-:Y:S01]  /*3210*/  UIADD3 UR5, UPT, UPT, UR5, 0x3f, URZ ;  /* 0x0000003f05057890 */ /* 0x008fe2000fffe0ff */
[----:B-1----:R-:W1:Y:S01]  /*3220*/  LDS R0, [UR17+0x120] ;  /* 0x00012011ff007984 */ /* 0x002e620008000800 */
[----:B------:R-:W-:Y:S02]  /*3230*/  USHF.R.U32.HI UR6, URZ, 0x4, UR6 ;  /* 0x00000004ff067899 */ /* 0x000fe40008011606 */
[----:B------:R-:W-:Y:S02]  /*3240*/  USHF.R.S32.HI UR4, URZ, 0x1f, UR5 ;  /* 0x0000001fff047899 */ /* 0x000fe40008011405 */
[----:B------:R-:W-:-:S02]  /*3250*/  ULOP3.LUT UR6, UR6, 0x3fff, URZ, 0xc0, !UPT ;  /* 0x00003fff06067892 */ /* 0x000fc4000f8ec0ff */
[----:B------:R-:W-:Y:S02]  /*3260*/  ULEA.HI UR4, UR4, UR5, URZ, 0x6 ;  /* 0x0000000504047291 */ /* 0x000fe4000f8f30ff */
[----:B------:R-:W-:Y:S02]  /*3270*/  USHF.R.U32.HI UR5, URZ, 0x4, UR7 ;  /* 0x00000004ff057899 */ /* 0x000fe40008011607 */
[----:B------:R-:W-:Y:S02]  /*3280*/  USHF.R.S32.HI UR28, URZ, 0x6, UR4 ;  /* 0x00000006ff1c7899 */ /* 0x000fe40008011404 */
[----:B------:R-:W-:Y:S02]  /*3290*/  ULOP3.LUT UR5, UR5, 0x3fff, URZ, 0xc0, !UPT ;  /* 0x00003fff05057892 */ /* 0x000fe4000f8ec0ff */
[----:B------:R-:W-:Y:S02]  /*32a0*/  UISETP.LT.AND UP0, UPT, UR28, 0x1, UPT ;  /* 0x000000011c00788c */ /* 0x000fe4000bf01270 */
[----:B------:R-:W-:-:S02]  /*32b0*/  ULOP3.LUT UR20, UR6, 0x10000, URZ, 0xfc, !UPT ;  /* 0x0001000006147892 */ /* 0x000fc4000f8efcff */
[----:B------:R-:W-:Y:S02]  /*32c0*/  USEL UR29, UR28, 0x1, !UP0 ;  /* 0x000000011c1d7887 */ /* 0x000fe4000c000000 */
[----:B------:R-:W-:Y:S02]  /*32d0*/  ULOP3.LUT UR21, UR5, 0x10000, URZ, 0xfc, !UPT ;  /* 0x0001000005157892 */ /* 0x000fe4000f8efcff */
[----:B------:R-:W-:Y:S02]  /*32e0*/  UIADD3 UR29, UPT, UPT, -UR29, URZ, URZ ;  /* 0x000000ff1d1d7290 */ /* 0x000fe4000fffe1ff */
[----:B----4-:R-:W-:Y:S01]  /*32f0*/  UISETP.GE.AND UP4, UPT, UR8, 0x1, UPT ;  /* 0x000000010800788c */ /* 0x010fe2000bf86270 */
[----:B------:R-:W-:Y:S01]  /*3300*/  UMOV UR24, 0x0 ;  /* 0x0000000000187882 */ /* 0x000fe20000000000 */
[----:B------:R-:W-:Y:S01]  /*3310*/  UMOV UR25, 0x4100010 ;  /* 0x0410001000197882 */ /* 0x000fe20000000000 */
[----:B-1----:R-:W-:-:S15]  /*3320*/  R2UR UR30, R0 ;  /* 0x00000000001e72ca */ /* 0x002fde00000e0000 */
.L_x_67:
[----:B------:R-:W-:Y:S02]  /*3330*/  LEA R0, R10, UR17, 0x3 ;  /* 0x000000110a007c11 */ /* 0x000fe4000f8e18ff */
[----:B------:R-:W-:Y:S02]  /*3340*/  SHF.L.U32 R2, R9, 0x1f, RZ ;  /* 0x0000001f09027819 */ /* 0x000fe400000006ff */
[----:B------:R-:W-:Y:S01]  /*3350*/  PLOP3.LUT P0, PT, PT, PT, UP4, 0x80, 0x8 ;  /* 0x000000000008781c */ /* 0x000fe20003f0f048 */
[----:B------:R-:W-:Y:S01]  /*3360*/  VIADD R3, R0, 0x80 ;  /* 0x0000008000037836 */ /* 0x000fe20000000000 */
[----:B-1----:R-:W1:Y:S02]  /*3370*/  SYNCS.PHASECHK.TRANS64.TRYWAIT P1, [R0+URZ+0x70], R2 ;  /* 0x00007002000075a7 */ /* 0x002e6400080211ff */
[----:B-1-3--:R-:W-:Y:S09]  /*3380*/  @!P1 BRA `(.L_x_61) ;  /* 0x0000003800109947 */ /* 0x00aff20003800000 */
.L_x_120:
[----:B------:R-:W-:Y:S01]  /*3390*/  LEA R4, R10, UR17, 0x4 ;  /* 0x000000110a047c11 */ /* 0x000fe2000f8e20ff */
[----:B------:R-:W-:Y:S01]  /*33a0*/  @UP4 ULEA UR4, UR14, UR17, 0x3 ;  /* 0x000000110e044291 */ /* 0x000fe2000f8e18ff */
[----:B------:R-:W-:Y:S01]  /*33b0*/  PLOP3.LUT P2, PT, PT, PT, PT, 0x80, 0x8 ;  /* 0x000000000008781c */ /* 0x000fe20003f4f070 */
[----:B------:R-:W-:Y:S01]  /*33c0*/  ULEA UR23, UR22, UR17, 0x3 ;  /* 0x0000001116177291 */ /* 0x000fe2000f8e18ff */
[----:B------:R-:W-:Y:S02]  /*33d0*/  PRMT R3, RZ, 0x654, R3 ;  /* 0x00000654ff037816 */ /* 0x000fe40000000003 */
[----:B------:R-:W2:Y:S01]  /*33e0*/  LDS.128 R4, [R4+0x100] ;  /* 0x0001000004047984 */ /* 0x000ea20000000c00 */
[----:B-1----:R-:W-:Y:S02]  /*33f0*/  @P0 SHF.L.U32 R2, R8, 0x1f, RZ ;  /* 0x0000001f08020819 */ /* 0x002fe400000006ff */
[----:B------:R-:W-:Y:S01]  /*3400*/  SHF.L.U32 R0, R11, 0x1f, RZ ;  /* 0x0000001f0b007819 */ /* 0x000fe200000006ff */
[----:B------:R-:W-:Y:S01]  /*3410*/  @!PT LDS RZ, [RZ] ;  /* 0x00000000fffff984 */ /* 0x000fe20000000800 */
[----:B------:R-:W-:Y:S01]  /*3420*/  @!PT LDS RZ, [RZ] ;  /* 0x00000000fffff984 */ /* 0x000fe20000000800 */
[----:B------:R-:W-:Y:S01]  /*3430*/  @!PT LDS RZ, [RZ] ;  /* 0x00000000fffff984 */ /* 0x000fe20000000800 */
[----:B------:R-:W-:Y:S01]  /*3440*/  @!PT LDS RZ, [RZ] ;  /* 0x00000000fffff984 */ /* 0x000fe20000000800 */
[----:B------:R1:W-:Y:S06]  /*3450*/  MEMBAR.ALL.CTA ;  /* 0x0000000000007992 */ /* 0x0003ec0000008000 */
[----:B-1----:R-:W1:Y:S02]  /*3460*/  FENCE.VIEW.ASYNC.S ;  /* 0x00000000000073c6 */ /* 0x002e640000000000 */
[----:B-1----:R1:W-:Y:S01]  /*3470*/  SYNCS.ARRIVE.TRANS64.RED.A1T0 RZ, [R3+URZ], RZ ;  /* 0x000000ff03ff79a7 */ /* 0x0023e200081004ff */
[----:B------:R1:W3:Y:S01]  /*3480*/  @P0 SYNCS.PHASECHK.TRANS64.TRYWAIT P2, [UR4], R2 ;  /* 0x00000002ff0005a7 */ /* 0x0002e20008041104 */
[----:B------:R-:W-:Y:S01]  /*3490*/  ULEA.HI UR4, UR22, UR22, URZ, 0x1 ;  /* 0x0000001616047291 */ /* 0x000fe2000f8f08ff */
[----:B--2---:R-:W-:-:S03]  /*34a0*/  LOP3.LUT P1, RZ, R6, 0x1, RZ, 0xc0, !PT ;  /* 0x0000000106ff7812 */ /* 0x004fc6000782c0ff */
[----:B------:R-:W-:Y:S02]  /*34b0*/  USHF.L.U32 UR18, UR4, 0x5, URZ ;  /* 0x0000000504127899 */ /* 0x000fe400080006ff */
[----:B------:R-:W-:Y:S02]  /*34c0*/  ULOP3.LUT UR4, UR4, 0xffe, URZ, 0xc0, !UPT ;  /* 0x00000ffe04047892 */ /* 0x000fe4000f8ec0ff */
[----:B------:R-:W-:Y:S02]  /*34d0*/  ULOP3.LUT UR18, UR18, 0xffffffc0, URZ, 0xc0, !UPT ;  /* 0xffffffc012127892 */ /* 0x000fe4000f8ec0ff */
[----:B------:R-:W-:Y:S02]  /*34e0*/  UIADD3 UR4, UPT, UPT, -UR4, UR22, URZ ;  /* 0x0000001604047290 */ /* 0x000fe4000fffe1ff */
[----:B------:R-:W-:Y:S01]  /*34f0*/  UIADD3 UR18, UPT, UPT, UR30, UR18, URZ ;  /* 0x000000121e127290 */ /* 0x000fe2000fffe0ff */
[----:B------:R-:W2:Y:S03]  /*3500*/  SYNCS.PHASECHK.TRANS64.TRYWAIT P0, [UR23+0xb0], R0 ;  /* 0x0000b000ff0075a7 */ /* 0x000ea60008001117 */
[----:B------:R-:W-:Y:S01]  /*3510*/  ULEA UR18, UR4, UR18, 0x14 ;  /* 0x0000001204127291 */ /* 0x000fe2000f8ea0ff */
[----:B-123--:R-:W-:Y:S11]  /*3520*/  @!P0 BRA `(.L_x_62) ;  /* 0x0000003400bc8947 */ /* 0x00eff60003800000 */
.L_x_122:
[----:B------:R-:W-:Y:S01]  /*3530*/  IADD3 R10, PT, PT, R10, 0x1, RZ ;  /* 0x000000010a0a7810 */ /* 0x000fe20007ffe0ff */
[----:B------:R-:W-:Y:S06]  /*3540*/  BRA.U !UP4, `(.L_x_63) ;  /* 0x000000010c987547 */ /* 0x000fec000b800000 */
[----:B------:R-:W-:Y:S01]  /*3550*/  UPLOP3.LUT UP2, UPT, UPT, UPT, UPT, 0x40, 0x4 ;  /* 0x000000000004789c */ /* 0x000fe20003f4e870 */
[----:B------:R-:W-:Y:S01]  /*3560*/  UMOV UR16, UR29 ;  /* 0x0000001d00107c82 */ /* 0x000fe20008000000 */
[----:B------:R-:W-:Y:S01]  /*3570*/  UMOV UR15, UR28 ;  /* 0x0000001c000f7c82 */ /* 0x000fe20008000000 */
[----:B------:R-:W-:-:S08]  /*3580*/  UMOV UR6, UR14 ;  /* 0x0000000e00067c82 */ /* 0x000fd00008000000 */
.L_x_66:
[----:B------:R-:W-:Y:S02]  /*3590*/  UIADD3 UR16, UPT, UPT, UR16, 0x1, URZ ;  /* 0x0000000110107890 */ /* 0x000fe4000fffe0ff */
[----:B--2---:R-:W-:Y:S02]  /*35a0*/  ULEA UR5, UR6, UR17, 0x3 ;  /* 0x0000001106057291 */ /* 0x004fe4000f8e18ff */
[----:B------:R-:W-:Y:S01]  /*35b0*/  UISETP.NE.AND UP3, UPT, UR16, URZ, UPT ;  /* 0x000000ff1000728c */ /* 0x000fe2000bf65270 */
[----:B---3--:R-:W-:Y:S10]  /*35c0*/  @P2 BRA `(.L_x_64) ;  /* 0x00000000000c2947 */ /* 0x008ff40003800000 */
[----:B-1----:R-:W-:Y:S04]  /*35d0*/  SHF.L.U32 R2, R8, 0x1f, RZ ;  /* 0x0000001f08027819 */ /* 0x002fe800000006ff */
[----:B------:R-:W1:Y:S02]  /*35e0*/  SYNCS.PHASECHK.TRANS64.TRYWAIT P0, [UR5], R2 ;  /* 0x00000002ff0075a7 */ /* 0x000e640008001105 */
[----:B-1----:R-:W-:Y:S05]  /*35f0*/  @!P0 BRA `(.L_x_65) ;  /* 0x0000003400a08947 */ /* 0x002fea0003800000 */
.L_x_64:
[----:B------:R-:W-:Y:S01]  /*3600*/  UISETP.NE.AND UP0, UPT, UR15, 0x1, UPT ;  /* 0x000000010f00788c */ /* 0x000fe2000bf05270 */
[----:B------:R-:W-:Y:S01]  /*3610*/  PLOP3.LUT P2, PT, PT, PT, PT, 0x80, 0x8 ;  /* 0x000000000008781c */ /* 0x000fe20003f4f070 */
[----:B------:R-:W-:Y:S02]  /*3620*/  UIADD3 UR4, UPT, UPT, UR6, 0x1, URZ ;  /* 0x0000000106047890 */ /* 0x000fe4000fffe0ff */
[----:B------:R-:W-:Y:S02]  /*3630*/  ULEA UR12, UR6, UR21, 0x8 ;  /* 0x00000015060c7291 */ /* 0x000fe4000f8e40ff */
[----:B------:R-:W-:Y:S01]  /*3640*/  UISETP.NE.AND UP1, UPT, UR4, 0x5, UPT ;  /* 0x000000050400788c */ /* 0x000fe2000bf25270 */
[----:B------:R-:W-:Y:S01]  /*3650*/  PLOP3.LUT P0, PT, PT, PT, UP0, 0x80, 0x8 ;  /* 0x000000000008781c */ /* 0x000fe20003f0f008 */
[----:B------:R-:W-:Y:S02]  /*3660*/  UIADD3 UR10, UPT, UPT, UR12, 0x2, URZ ;  /* 0x000000020c0a7890 */ /* 0x000fe4000fffe0ff */
[----:B------:R-:W-:Y:S02]  /*3670*/  USEL UR7, URZ, 0x1, UP1 ;  /* 0x00000001ff077887 */ /* 0x000fe40008800000 */
[----:B------:R-:W-:Y:S02]  /*3680*/  USEL UR14, UR4, URZ, UP1 ;  /* 0x000000ff040e7287 */ /* 0x000fe40008800000 */
[----:B------:R-:W-:Y:S02]  /*3690*/  UIADD3 UR15, UPT, UPT, UR15, -0x1, URZ ;  /* 0xffffffff0f0f7890 */ /* 0x000fe4000fffe0ff */
[----:B------:R-:W-:Y:S01]  /*36a0*/  @UP0 ULEA UR4, UR14, UR17, 0x3 ;  /* 0x000000110e040291 */ /* 0x000fe2000f8e18ff */
[----:B------:R-:W-:Y:S01]  /*36b0*/  LOP3.LUT R8, R8, UR7, RZ, 0x3c, !PT ;  /* 0x0000000708087c12 */ /* 0x000fe2000f8e3cff */
[----:B------:R-:W-:Y:S01]  /*36c0*/  UIADD3 UR7, UPT, UPT, UR5, 0x28, URZ ;  /* 0x0000002805077890 */ /* 0x000fe2000fffe0ff */
[----:B------:R-:W-:Y:S02]  /*36d0*/  UMOV UR13, 0x80004020 ;  /* 0x80004020000d7882 */ /* 0x000fe40000000000 */
[----:B-1----:R-:W-:Y:S01]  /*36e0*/  @P0 SHF.L.U32 R0, R8, 0x1f, RZ ;  /* 0x0000001f08000819 */ /* 0x002fe200000006ff */
[----:B------:R-:W-:Y:S01]  /*36f0*/  UMOV UR5, 0x80004020 ;  /* 0x8000402000057882 */ /* 0x000fe20000000000 */
[----:B------:R-:W-:Y:S01]  /*3700*/  UMOV UR11, 0x80004020 ;  /* 0x80004020000b7882 */ /* 0x000fe20000000000 */
[----:B------:R-:W-:Y:S01]  /*3710*/  UMOV UR9, 0x80004020 ;  /* 0x8000402000097882 */ /* 0x000fe20000000000 */
[----:B------:R2:W3:Y:S01]  /*3720*/  @P0 SYNCS.PHASECHK.TRANS64.TRYWAIT P2, [UR4], R0 ;  /* 0x00000000ff0005a7 */ /* 0x0004e20008041104 */
[----:B------:R-:W-:Y:S03]  /*3730*/  ULEA UR4, UR6, UR20, 0x8 ;  /* 0x0000001406047291 */ /* 0x000fe6000f8e40ff */
[----:B------:R-:W-:Y:S01]  /*3740*/  UMOV UR6, UR14 ;  /* 0x0000000e00067c82 */ /* 0x000fe20008000000 */
[----:B------:R-:W-:Y:S05]  /*3750*/  UIADD3 UR8, UPT, UPT, UR4, 0x2, URZ ;  /* 0x0000000204087890 */ /* 0x000fea000fffe0ff */
[----:B------:R2:W-:Y:S01]  /*3760*/  UTCQMMA gdesc[UR4], gdesc[UR12], tmem[UR18], tmem[UR26], idesc[UR27], UP2 ;  /* 0x00ff1a0c040075ea */ /* 0x0005e20009000312 */
[----:B------:R-:W-:Y:S03]  /*3770*/  UPLOP3.LUT UP2, UPT, UPT, UPT, UPT, 0x80, 0x8 ;  /* 0x000000000008789c */ /* 0x000fe60003f4f070 */
[----:B------:R2:W-:Y:S01]  /*3780*/  UTCQMMA gdesc[UR8], gdesc[UR10], tmem[UR18], tmem[UR24], idesc[UR25], UPT ;  /* 0x00ff180a080075ea */ /* 0x0005e2000b800312 */
[----:B------:R2:W-:Y:S01]  /*3790*/  UTCBAR.MULTICAST [UR7], URZ, UR19 ;  /* 0x000000ff070073e9 */ /* 0x0005e20008000813 */
[----:B------:R-:W-:Y:S06]  /*37a0*/  BRA.U UP3, `(.L_x_66) ;  /* 0xfffffffd03787547 */ /* 0x000fec000b83ffff */
.L_x_63:
[----:B--2---:R-:W-:Y:S01]  /*37b0*/  UIADD3 UR4, UPT, UPT, UR22, 0x1, URZ ;  /* 0x0000000116047890 */ /* 0x004fe2000fffe0ff */
[C---:B------:R-:W-:Y:S01]  /*37c0*/  ISETP.NE.AND P0, PT, R10.reuse, 0x2, PT ;  /* 0x000000020a00780c */ /* 0x040fe20003f05270 */
[----:B------:R-:W-:Y:S02]  /*37d0*/  UIADD3 UR5, UPT, UPT, UR23, 0x90, URZ ;  /* 0x0000009017057890 */ /* 0x000fe4000fffe0ff */
[----:B------:R-:W-:Y:S01]  /*37e0*/  UISETP.NE.AND UP0, UPT, UR4, 0x4, UPT ;  /* 0x000000040400788c */ /* 0x000fe2000bf05270 */
[----:B-1----:R-:W-:Y:S02]  /*37f0*/  SEL R0, RZ, 0x1, P0 ;  /* 0x00000001ff007807 */ /* 0x002fe40000000000 */
[----:B------:R-:W-:Y:S01]  /*3800*/  SEL R10, R10, RZ, P0 ;  /* 0x000000ff0a0a7207 */ /* 0x000fe20000000000 */
[----:B------:R-:W-:Y:S01]  /*3810*/  USEL UR6, URZ, 0x1, UP0 ;  /* 0x00000001ff067887 */ /* 0x000fe20008000000 */
[----:B------:R-:W-:Y:S01]  /*3820*/  LOP3.LUT R9, R9, R0, RZ, 0x3c, !PT ;  /* 0x0000000009097212 */ /* 0x000fe200078e3cff */
[----:B------:R-:W-:Y:S01]  /*3830*/  USEL UR22, UR4, URZ, UP0 ;  /* 0x000000ff04167287 */ /* 0x000fe20008000000 */
[----:B------:R1:W-:Y:S03]  /*3840*/  UTCBAR [UR5], URZ ;  /* 0x000000ff050073e9 */ /* 0x0003e600080000ff */
[----:B------:R-:W-:Y:S01]  /*3850*/  LOP3.LUT R11, R11, UR6, RZ, 0x3c, !PT ;  /* 0x000000060b0b7c12 */ /* 0x000fe2000f8e3cff */
[----:B------:R-:W-:Y:S07]  /*3860*/  @P1 BRA `(.L_x_67) ;  /* 0xfffffff800b01947 */ /* 0x000fee000383ffff */
[----:B------:R-:W2:Y:S01]  /*3870*/  S2UR UR8, SR_CgaCtaId ;  /* 0x00000000000879c3 */ /* 0x000ea20000008800 */
[----:B------:R-:W-:Y:S01]  /*3880*/  ELECT P0, URZ, PT ;  /* 0x0000000000ff782f */ /* 0x000fe20003800000 */
[----:B------:R-:W-:Y:S01]  /*3890*/  IMAD.MOV.U32 R0, RZ, RZ, 0x1 ;  /* 0x00000001ff007424 */ /* 0x000fe200078e00ff */
[----:B------:R-:W-:Y:S01]  /*38a0*/  UIADD3 UR17, UPT, UPT, UR17, 0xb0, URZ ;  /* 0x000000b011117890 */ /* 0x000fe2000fffe0ff */
[----:B------:R-:W-:Y:S01]  /*38b0*/  SHF.L.U32 R2, R11, 0x1f, RZ ;  /* 0x0000001f0b027819 */ /* 0x000fe200000006ff */
[----:B------:R-:W-:-:S03]  /*38c0*/  UMOV UR4, 0x40 ;  /* 0x0000004000047882 */ /* 0x000fc60000000000 */
[----:B------:R-:W-:Y:S01]  /*38d0*/  UVIRTCOUNT.DEALLOC.SMPOOL 0x80 ;  /* 0x000000800000784c */ /* 0x000fe20000000000 */
[----:B--2---:R-:W-:Y:S02]  /*38e0*/  ULEA UR8, UR8, UR4, 0x18 ;  /* 0x0000000408087291 */ /* 0x004fe4000f8ec0ff */
[----:B------:R-:W-:-:S07]  /*38f0*/  ULEA UR4, UR22, UR17, 0x3 ;  /* 0x0000001116047291 */ /* 0x000fce000f8e18ff */
[----:B------:R2:W-:Y:S02]  /*3900*/  @P0 STS.U8 [UR8+0x1c], R0 ;  /* 0x00001c00ff000988 */ /* 0x0005e40008000008 */
[----:B------:R-:W4:Y:S02]  /*3910*/  SYNCS.PHASECHK.TRANS64.TRYWAIT P0, [UR4], R2 ;  /* 0x00000002ff0075a7 */ /* 0x000f240008001104 */
[----:B--2-4-:R-:W-:Y:S05]  /*3920*/  @!P0 BRA `(.L_x_68) ;  /* 0x0000003000ec8947 */ /* 0x014fea0003800000 */
.L_x_125:
[----:B------:R-:W-:-:S04]  /*3930*/  UIADD3 UR4, UPT, UPT, UR22, 0x1, URZ ;  /* 0x0000000116047890 */ /* 0x000fc8000fffe0ff */
[----:B------:R-:W-:-:S04]  /*3940*/  UISETP.NE.AND UP0, UPT, UR4, 0x4, UPT ;  /* 0x000000040400788c */ /* 0x000fc8000bf05270 */
[----:B------:R-:W-:Y:S02]  /*3950*/  USEL UR6, URZ, 0x1, UP0 ;  /* 0x00000001ff067887 */ /* 0x000fe40008000000 */
[----:B------:R-:W-:-:S04]  /*3960*/  USEL UR4, UR4, URZ, UP0 ;  /* 0x000000ff04047287 */ /* 0x000fc80008000000 */
[----:B-1----:R-:W-:Y:S01]  /*3970*/  ULEA UR5, UR4, UR17, 0x3 ;  /* 0x0000001104057291 */ /* 0x002fe2000f8e18ff */
[----:B--2---:R-:W-:-:S04]  /*3980*/  LOP3.LUT R2, R11, UR6, RZ, 0x3c, !PT ;  /* 0x000000060b027c12 */ /* 0x004fc8000f8e3cff */
[----:B------:R-:W-:-:S04]  /*3990*/  SHF.L.U32 R3, R2, 0x1f, RZ ;  /* 0x0000001f02037819 */ /* 0x000fc800000006ff */
[----:B------:R-:W1:Y:S02]  /*39a0*/  SYNCS.PHASECHK.TRANS64.TRYWAIT P0, [UR5], R3 ;  /* 0x00000003ff0075a7 */ /* 0x000e640008001105 */
[----:B-1----:R-:W-:Y:S05]  /*39b0*/  @!P0 BRA `(.L_x_69) ;  /* 0x0000003000e08947 */ /* 0x002fea0003800000 */
.L_x_127:
        /* <DEDUP_REMOVED lines=9> */
.L_x_129:
[----:B------:R-:W-:-:S04]  /*3a50*/  UIADD3 UR4, UPT, UPT, UR4, 0x1, URZ ;  /* 0x0000000104047890 */ /* 0x000fc8000fffe0ff */
[----:B------:R-:W-:-:S04]  /*3a60*/  UISETP.NE.AND UP0, UPT, UR4, 0x4, UPT ;  /* 0x000000040400788c */ /* 0x000fc8000bf05270 */
[----:B------:R-:W-:Y:S02]  /*3a70*/  USEL UR5, URZ, 0x1, UP0 ;  /* 0x00000001ff057887 */ /* 0x000fe40008000000 */
[----:B------:R-:W-:-:S04]  /*3a80*/  USEL UR4, UR4, URZ, UP0 ;  /* 0x000000ff04047287 */ /* 0x000fc80008000000 */
[----:B------:R-:W-:Y:S01]  /*3a90*/  ULEA UR4, UR4, UR17, 0x3 ;  /* 0x0000001104047291 */ /* 0x000fe2000f8e18ff */
[----:B------:R-:W-:-:S04]  /*3aa0*/  LOP3.LUT R2, R2, UR5, RZ, 0x3c, !PT ;  /* 0x0000000502027c12 */ /* 0x000fc8000f8e3cff */
[----:B------:R-:W-:-:S04]  /*3ab0*/  SHF.L.U32 R2, R2, 0x1f, RZ ;  /* 0x0000001f02027819 */ /* 0x000fc800000006ff */
[----:B------:R-:W2:Y:S02]  /*3ac0*/  SYNCS.PHASECHK.TRANS64.TRYWAIT P0, [UR4], R2 ;  /* 0x00000002ff0075a7 */ /* 0x000ea40008001104 */
[----:B--2---:R-:W-:Y:S05]  /*3ad0*/  @!P0 BRA `(.L_x_71) ;  /* 0x0000003000c88947 */ /* 0x004fea0003800000 */
.L_x_131:
[----:B------:R-:W-:Y:S01]  /*3ae0*/  NOP ;  /* 0x0000000000007918 */ /* 0x000fe20000000000 */
[----:B-1----:R-:W1:Y:S01]  /*3af0*/  LDS R0, [UR8+0x14] ;  /* 0x00001408ff007984 */ /* 0x002e620008000800 */
[----:B------:R-:W-:Y:S01]  /*3b00*/  ULOP3.LUT UR4, UR30, 0xffff, URZ, 0xc0, !UPT ;  /* 0x0000ffff1e047892 */ /* 0x000fe2000f8ec0ff */
[----:B------:R-:W-:Y:S01]  /*3b10*/  UMOV UR5, 0xffff ;  /* 0x0000ffff00057882 */ /* 0x000fe20000000000 */
[----:B------:R-:W-:Y:S02]  /*3b20*/  UMOV UR6, 0x1 ;  /* 0x0000000100067882 */ /* 0x000fe40000000000 */
[----:B------:R-:W-:-:S04]  /*3b30*/  USHF.R.U32.HI UR4, URZ, 0x5, UR4 ;  /* 0x00000005ff047899 */ /* 0x000fc80008011604 */
[----:B------:R-:W-:Y:S02]  /*3b40*/  USHF.L.U32 UR5, UR5, UR4, URZ ;  /* 0x0000000405057299 */ /* 0x000fe400080006ff */
[----:B------:R-:W-:-:S04]  /*3b50*/  USHF.L.U32 UR4, UR6, UR4, URZ ;  /* 0x0000000406047299 */ /* 0x000fc800080006ff */
[----:B-1----:R-:W-:-:S04]  /*3b60*/  LOP3.LUT R0, R0, UR5, RZ, 0xc0, !PT ;  /* 0x0000000500007c12 */ /* 0x002fc8000f8ec0ff */
[----:B------:R-:W-:-:S13]  /*3b70*/  ISETP.NE.AND P0, PT, R0, UR5, PT ;  /* 0x0000000500007c0c */ /* 0x000fda000bf05270 */
[----:B------:R-:W-:Y:S05]  /*3b80*/  @P0 BRA `(.L_x_72) ;  /* 0x0000000000580947 */ /* 0x000fea0003800000 */
[----:B------:R-:W1:Y:S02]  /*3b90*/  LDS R0, [UR8+0x18] ;  /* 0x00001808ff007984 */ /* 0x000e640008000800 */
[----:B-1----:R-:W-:-:S04]  /*3ba0*/  LOP3.LUT R0, R0, UR4, RZ, 0xc0, !PT ;  /* 0x0000000400007c12 */ /* 0x002fc8000f8ec0ff */
[----:B------:R-:W-:-:S13]  /*3bb0*/  ISETP.NE.AND P0, PT, R0, UR4, PT ;  /* 0x0000000400007c0c */ /* 0x000fda000bf05270 */
[----:B------:R-:W-:Y:S05]  /*3bc0*/  @P0 BRA `(.L_x_73) ;  /* 0x00000000003c0947 */ /* 0x000fea0003800000 */
[----:B------:R-:W1:Y:S01]  /*3bd0*/  S2R R2, SR_LANEID ;  /* 0x0000000000027919 */ /* 0x000e620000000000 */
[----:B------:R-:W-:-:S06]  /*3be0*/  ULOP3.LUT UR5, URZ, UR5, URZ, 0x33, !UPT ;  /* 0x00000005ff057292 */ /* 0x000fcc000f8e33ff */
[----:B------:R-:W-:-:S04]  /*3bf0*/  IMAD.U32 R0, RZ, RZ, UR5 ;  /* 0x00000005ff007e24 */ /* 0x000fc8000f8e00ff */
[----:B------:R2:W4:Y:S02]  /*3c00*/  REDUX UR7, R0 ;  /* 0x00000000000773c4 */ /* 0x0005240000000000 */
[----:B------:R1:W-:Y:S01]  /*3c10*/  UTCATOMSWS.AND URZ, UR5 ;  /* 0x0000000500ff79e3 */ /* 0x0003e20008000000 */
[----:B--2---:R-:W-:Y:S01]  /*3c20*/  LOP3.LUT R0, RZ, UR4, RZ, 0x33, !PT ;  /* 0x00000004ff007c12 */ /* 0x004fe2000f8e33ff */
[----:B------:R-:W-:Y:S02]  /*3c30*/  VOTEU.ANY UR4, UPT, PT ;  /* 0x0000000000047886 */ /* 0x000fe400038e0100 */
[----:B------:R-:W-:Y:S02]  /*3c40*/  UFLO.U32 UR4, UR4 ;  /* 0x00000004000472bd */ /* 0x000fe400080e0000 */
[----:B------:R-:W2:Y:S04]  /*3c50*/  REDUX UR6, R0 ;  /* 0x00000000000673c4 */ /* 0x000ea80000000000 */
[----:B-1----:R-:W-:-:S02]  /*3c60*/  ISETP.EQ.U32.AND P0, PT, R2, UR4, PT ;  /* 0x0000000402007c0c */ /* 0x002fc4000bf02070 */
[----:B----4-:R-:W-:-:S11]  /*3c70*/  MOV R2, UR7 ;  /* 0x0000000700027c02 */ /* 0x010fd60008000f00 */
[----:B------:R1:W-:Y:S01]  /*3c80*/  @P0 ATOMS.AND RZ, [UR8+0x14], R2 ;  /* 0x00001402ffff098c */ /* 0x0003e2000a800008 */
[----:B--2---:R-:W-:-:S05]  /*3c90*/  IMAD.U32 R0, RZ, RZ, UR6 ;  /* 0x00000006ff007e24 */ /* 0x004fca000f8e00ff */
[----:B------:R1:W-:Y:S01]  /*3ca0*/  @P0 ATOMS.AND RZ, [UR8+0x18], R0 ;  /* 0x00001800ffff098c */ /* 0x0003e2000a800008 */
[----:B------:R-:W-:Y:S05]  /*3cb0*/  BRA `(.L_x_74) ;  /* 0x0000000000147947 */ /* 0x000fea0003800000 */
.L_x_73:
[----:B------:R-:W-:Y:S02]  /*3cc0*/  MOV R2, 0x3ce0 ;  /* 0x00003ce000027802 */ /* 0x000fe40000000f00 */
[----:B---3-5:R-:W-:Y:S05]  /*3cd0*/  CALL.REL.NOINC `($__internal_0_$__cuda_sm10x_tcgen05_guardrail_trap_col_being_dealloced_not_returned_by_alloc) ;  /* 0x0000003000e47944 */ /* 0x028fea0003c00000 */
[----:B------:R-:W-:Y:S05]  /*3ce0*/  BRA `(.L_x_74) ;  /* 0x0000000000087947 */ /* 0x000fea0003800000 */
.L_x_72:
[----:B------:R-:W-:Y:S02]  /*3cf0*/  MOV R2, 0x3d10 ;  /* 0x00003d1000027802 */ /* 0x000fe40000000f00 */
[----:B---3-5:R-:W-:Y:S05]  /*3d00*/  CALL.REL.NOINC `($__internal_2_$__cuda_sm10x_tcgen05_guardrail_trap_unallocated_columns_being_dealloced) ;  /* 0x0000003000f07944 */ /* 0x028fea0003c00000 */
.L_x_74:
[----:B------:R-:W-:Y:S01]  /*3d10*/  NOP ;  /* 0x0000000000007918 */ /* 0x000fe20000000000 */
[----:B------:R-:W-:Y:S05]  /*3d20*/  EXIT ;  /* 0x000000000000794d */ /* 0x000fea0003800000 */
.L_x_56:
[----:B------:R-:W-:-:S09]  /*3d30*/  UISETP.NE.OR UP0, UPT, UR22, 0x3, !UP3 ;  /* 0x000000031600788c */ /* 0x000fd2000df05670 */
[----:B------:R-:W-:Y:S05]  /*3d40*/  BRA.U UP0, `(.L_x_75) ;  /* 0x0000000d00087547 */ /* 0x000fea000b800000 */
[----:B------:R-:W1:Y:S01]  /*3d50*/  LDCU UR26, c[0x0][0x370] ;  /* 0x00006e00ff1a77ac */ /* 0x000e620008000800 */
[----:B------:R-:W2:Y:S01]  /*3d60*/  LDC.64 R16, c[0x0][0x348] ;  /* 0x0000d200ff107b82 */ /* 0x000ea20000000a00 */
[----:B------:R-:W-:Y:S02]  /*3d70*/  HFMA2 R13, -RZ, RZ, 0, 0 ;  /* 0x00000000ff0d7431 */ /* 0x000fe400000001ff */
[----:B------:R-:W-:Y:S01]  /*3d80*/  IMAD.MOV.U32 R15, RZ, RZ, 0x1 ;  /* 0x00000001ff0f7424 */ /* 0x000fe200078e00ff */
[----:B------:R-:W1:Y:S01]  /*3d90*/  LDCU.128 UR28, c[0x0][0xb10] ;  /* 0x00016200ff1c77ac */ /* 0x000e620008000c00 */
[----:B------:R-:W-:Y:S01]  /*3da0*/  IMAD.MOV.U32 R14, RZ, RZ, RZ ;  /* 0x000000ffff0e7224 */ /* 0x000fe200078e00ff */
[----:B------:R-:W-:Y:S01]  /*3db0*/  MOV R12, 0x1000 ;  /* 0x00001000000c7802 */ /* 0x000fe20000000f00 */
[----:B------:R-:W3:Y:S01]  /*3dc0*/  LDCU UR25, c[0x0][0x374] ;  /* 0x00006e80ff1977ac */ /* 0x000ee20008000800 */
[----:B------:R-:W4:Y:S01]  /*3dd0*/  LDC.64 R2, c[0x0][0x888] ;  /* 0x00022200ff027b82 */ /* 0x000f220000000a00 */
[----:B------:R-:W3:Y:S01]  /*3de0*/  LDCU UR16, c[0x0][0xb0c] ;  /* 0x00016180ff1077ac */ /* 0x000ee20008000800 */
[----:B------:R-:W2:Y:S06]  /*3df0*/  LDCU UR35, c[0x0][0xb20] ;  /* 0x00016400ff2377ac */ /* 0x000eac0008000800 */
[----:B------:R-:W4:Y:S01]  /*3e00*/  LDC.64 R4, c[0x0][0x890] ;  /* 0x00022400ff047b82 */ /* 0x000f220000000a00 */
[----:B------:R-:W2:Y:S01]  /*3e10*/  LDCU UR4, c[0x0][0xb30] ;  /* 0x00016600ff0477ac */ /* 0x000ea20008000800 */
[----:B------:R-:W-:Y:S01]  /*3e20*/  UMOV UR17, 0x400 ;  /* 0x0000040000117882 */ /* 0x000fe20000000000 */
[----:B-1----:R-:W-:-:S02]  /*3e30*/  UIMAD.WIDE.U32 UR32, UR26, UR28, URZ ;  /* 0x0000001c1a2072a5 */ /* 0x002fc4000f8e00ff */
[----:B---3--:R-:W-:Y:S02]  /*3e40*/  UIMAD.WIDE.U32 UR6, UR25, UR31, URZ ;  /* 0x0000001f190672a5 */ /* 0x008fe4000f8e00ff */
[----:B------:R-:W-:Y:S02]  /*3e50*/  ULEA UR17, UR48, UR17, 0x18 ;  /* 0x0000001130117291 */ /* 0x000fe4000f8ec0ff */
[----:B------:R-:W-:Y:S02]  /*3e60*/  UPLOP3.LUT UP3, UPT, UPT, UPT, UPT, 0x40, 0x4 ;  /* 0x000000000004789c */ /* 0x000fe40003f6e870 */
[----:B------:R-:W-:Y:S01]  /*3e70*/  UIADD3 UR5, UPT, UPT, UR17, 0x50, URZ ;  /* 0x0000005011057890 */ /* 0x000fe2000fffe0ff */
[----:B------:R-:W-:Y:S01]  /*3e80*/  UMOV UR32, UR33 ;  /* 0x0000002100207c82 */ /* 0x000fe20008000000 */
[----:B------:R-:W-:Y:S01]  /*3e90*/  UMOV UR27, UR7 ;  /* 0x00000007001b7c82 */ /* 0x000fe20008000000 */
[----:B------:R-:W-:Y:S02]  /*3ea0*/  UISETP.GE.AND UP0, UPT, UR40, 0x1, UPT ;  /* 0x000000012800788c */ /* 0x000fe4000bf06270 */
[----:B------:R-:W-:Y:S01]  /*3eb0*/  UISETP.NE.AND UP4, UPT, UR40, 0x1, UPT ;  /* 0x000000012800788c */ /* 0x000fe2000bf85270 */
[----:B------:R-:W1:Y:S01]  /*3ec0*/  LDCU.64 UR14, c[0x0][0xb28] ;  /* 0x00016500ff0e77ac */ /* 0x000e620008000a00 */
[----:B------:R-:W-:-:S02]  /*3ed0*/  UISETP.NE.AND UP6, UPT, UR16, 0x1, UPT ;  /* 0x000000011000788c */ /* 0x000fc4000bfc5270 */
[----:B------:R-:W-:Y:S02]  /*3ee0*/  UISETP.NE.AND UP5, UPT, UR30, 0x1, UPT ;  /* 0x000000011e00788c */ /* 0x000fe4000bfa5270 */
[----:B------:R-:W-:Y:S02]  /*3ef0*/  UPRMT UR48, UR48, 0x654, UR5 ;  /* 0x0000065430307896 */ /* 0x000fe40008000005 */
[----:B------:R-:W-:Y:S02]  /*3f00*/  USHF.R.U32.HI UR32, URZ, UR29, UR32 ;  /* 0x0000001dff207299 */ /* 0x000fe40008011620 */
[----:B--2---:R-:W-:Y:S02]  /*3f10*/  USHF.R.U32.HI UR27, URZ, UR35, UR27 ;  /* 0x00000023ff1b7299 */ /* 0x004fe4000801161b */
[----:B------:R-:W-:-:S11]  /*3f20*/  UISETP.NE.AND UP2, UPT, UR4, 0x1, UPT ;  /* 0x000000010400788c */ /* 0x000fd6000bf45270 */
.L_x_83:
[C---:B------:R-:W-:Y:S02]  /*3f30*/  LEA R7, R14.reuse, UR17, 0x3 ;  /* 0x000000110e077c11 */ /* 0x040fe4000f8e18ff */
[----:B------:R-:W-:Y:S02]  /*3f40*/  SHF.L.U32 R0, R13, 0x1f, RZ ;  /* 0x0000001f0d007819 */ /* 0x000fe400000006ff */
[----:B------:R-:W-:Y:S02]  /*3f50*/  LEA R8, R14, UR17, 0x4 ;  /* 0x000000110e087c11 */ /* 0x000fe4000f8e20ff */
[----:B--2---:R-:W2:Y:S02]  /*3f60*/  SYNCS.PHASECHK.TRANS64.TRYWAIT P0, [R7+URZ+0x70], R0 ;  /* 0x00007000070075a7 */ /* 0x004ea400080011ff */
[----:B--2---:R-:W-:Y:S05]  /*3f70*/  @!P0 BRA `(.L_x_76) ;  /* 0x0000002c00b88947 */ /* 0x004fea0003800000 */
.L_x_132:
[----:B------:R-:W3:Y:S01]  /*3f80*/  LDS.128 R8, [R8+0x100] ;  /* 0x0001000008087984 */ /* 0x000ee20000000c00 */
[----:B------:R-:W-:Y:S01]  /*3f90*/  UISETP.GE.AND UP0, UPT, UR40, 0x1, UPT ;  /* 0x000000012800788c */ /* 0x000fe2000bf06270 */
[----:B------:R-:W-:Y:S01]  /*3fa0*/  @!PT LDS RZ, [RZ] ;  /* 0x00000000fffff984 */ /* 0x000fe20000000800 */
[----:B------:R-:W-:Y:S01]  /*3fb0*/  @!PT LDS RZ, [RZ] ;  /* 0x00000000fffff984 */ /* 0x000fe20000000800 */
[----:B------:R-:W-:Y:S01]  /*3fc0*/  @!PT LDS RZ, [RZ] ;  /* 0x00000000fffff984 */ /* 0x000fe20000000800 */
[----:B------:R-:W-:Y:S01]  /*3fd0*/  @!PT LDS RZ, [RZ] ;  /* 0x00000000fffff984 */ /* 0x000fe20000000800 */
[----:B------:R1:W-:Y:S06]  /*3fe0*/  MEMBAR.ALL.CTA ;  /* 0x0000000000007992 */ /* 0x0003ec0000008000 */
[----:B-1----:R-:W1:Y:S01]  /*3ff0*/  FENCE.VIEW.ASYNC.S ;  /* 0x00000000000073c6 */ /* 0x002e620000000000 */
[----:B---3--:R-:W-:Y:S11]  /*4000*/  LOP3.LUT P0, RZ, R10, 0x1, RZ, 0xc0, !PT ;  /* 0x000000010aff7812 */ /* 0x008ff6000780c0ff */
[----:B------:R-:W-:Y:S02]  /*4010*/  @!UPT UIADD3 URZ, UPT, UPT, URZ, URZ, URZ ;  /* 0x000000fffffff290 */ /* 0x000fe4000fffe0ff */
[----:B-1----:R-:W-:Y:S01]  /*4020*/  VOTEU.ANY UP1, P0 ;  /* 0x0000000000ff7886 */ /* 0x002fe20000020100 */
[----:B------:R-:W-:Y:S11]  /*4030*/  PLOP3.LUT P0, PT, PT, PT, UP1, 0x80, 0x8 ;  /* 0x000000000008781c */ /* 0x000ff60003f0f018 */
[----:B------:R-:W-:Y:S02]  /*4040*/  @!UPT UIADD3 URZ, UPT, UPT, URZ, URZ, URZ ;  /* 0x000000fffffff290 */ /* 0x000fe4000fffe0ff */
[----:B--2---:R-:W-:Y:S02]  /*4050*/  @P0 SHF.R.U32.HI R0, RZ, 0x10, R9 ;  /* 0x00000010ff000819 */ /* 0x004fe40000011609 */
[----:B------:R-:W-:Y:S02]  /*4060*/  @P0 MOV R6, R8 ;  /* 0x0000000800060202 */ /* 0x000fe40000000f00 */
[----:B------:R-:W-:Y:S01]  /*4070*/  @P0 R2UR UR4, R0 ;  /* 0x00000000000402ca */ /* 0x000fe200000e0000 */
[----:B------:R-:W-:Y:S01]  /*4080*/  VIADD R0, R7, 0x80 ;  /* 0x0000008007007836 */ /* 0x000fe20000000000 */
[----:B------:R-:W-:Y:S02]  /*4090*/  @P0 LOP3.LUT R8, R9, 0xffff, RZ, 0xc0, !PT ;  /* 0x0000ffff09080812 */ /* 0x000fe400078ec0ff */
[----:B------:R-:W-:Y:S02]  /*40a0*/  @P0 R2UR UR6, R6 ;  /* 0x00000000060602ca */ /* 0x000fe400000e0000 */
[----:B------:R-:W-:Y:S02]  /*40b0*/  PRMT R0, RZ, 0x654, R0 ;  /* 0x00000654ff007816 */ /* 0x000fe40000000000 */
[----:B------:R-:W-:Y:S02]  /*40c0*/  @P0 R2UR UR5, R8 ;  /* 0x00000000080502ca */ /* 0x000fe400000e0000 */
[----:B------:R1:W-:Y:S03]  /*40d0*/  SYNCS.ARRIVE.TRANS64.RED.A1T0 RZ, [R0+URZ], RZ ;  /* 0x000000ff00ff79a7 */ /* 0x0003e600081004ff */
[----:B------:R-:W-:Y:S04]  /*40e0*/  @UP1 UMOV UR24, UR4 ;  /* 0x0000000400181c82 */ /* 0x000fe80008000000 */
[----:B------:R-:W-:Y:S04]  /*40f0*/  @UP1 UMOV UR13, UR6 ;  /* 0x00000006000d1c82 */ /* 0x000fe80008000000 */
[----:B------:R-:W-:Y:S01]  /*4100*/  @UP1 UMOV UR7, UR5 ;  /* 0x0000000500071c82 */ /* 0x000fe20008000000 */
[----:B------:R-:W-:Y:S05]  /*4110*/  BRA.U !UP0, `(.L_x_77) ;  /* 0x0000000108a47547 */ /* 0x000fea000b800000 */
[----:B------:R-:W-:Y:S02]  /*4120*/  UIMAD.WIDE.U32 UR10, UR7, UR31, URZ ;  /* 0x0000001f070a72a5 */ /* 0x000fe4000f8e00ff */
[----:B------:R-:W-:Y:S02]  /*4130*/  UIMAD.WIDE.U32 UR18, UR13, UR28, URZ ;  /* 0x0000001c0d1272a5 */ /* 0x000fe4000f8e00ff */
[----:B------:R-:W-:Y:S02]  /*4140*/  USEL UR4, UR25, UR27, !UP5 ;  /* 0x0000001b19047287 */ /* 0x000fe4000e800000 */
[----:B------:R-:W-:Y:S02]  /*4150*/  USEL UR8, UR26, UR32, !UP6 ;  /* 0x000000201a087287 */ /* 0x000fe4000f000000 */
[----:B------:R-:W-:Y:S02]  /*4160*/  UIMAD.WIDE.U32 UR20, UR4, UR14, URZ ;  /* 0x0000000e041472a5 */ /* 0x000fe4000f8e00ff */
[----:B------:R-:W-:Y:S01]  /*4170*/  UIMAD.WIDE.U32 UR22, UR8, UR14, URZ ;  /* 0x0000000e081672a5 */ /* 0x000fe2000f8e00ff */
[----:B------:R-:W-:Y:S02]  /*4180*/  UMOV UR5, UR11 ;  /* 0x0000000b00057c82 */ /* 0x000fe40008000000 */
[----:B------:R-:W-:Y:S03]  /*4190*/  USHF.R.U32.HI UR6, URZ, UR35, UR5 ;  /* 0x00000023ff067299 */ /* 0x000fe60008011605 */
[----:B------:R-:W-:Y:S01]  /*41a0*/  UMOV UR5, UR19 ;  /* 0x0000001300057c82 */ /* 0x000fe20008000000 */
[----:B------:R-:W-:Y:S02]  /*41b0*/  USEL UR6, UR7, UR6, !UP5 ;  /* 0x0000000607067287 */ /* 0x000fe4000e800000 */
[----:B------:R-:W-:Y:S02]  /*41c0*/  USHF.R.U32.HI UR9, URZ, UR29, UR5 ;  /* 0x0000001dff097299 */ /* 0x000fe40008011605 */
[----:B------:R-:W-:Y:S01]  /*41d0*/  UIMAD.WIDE.U32 UR10, UR6, UR14, URZ ;  /* 0x0000000e060a72a5 */ /* 0x000fe2000f8e00ff */
[----:B------:R-:W-:Y:S02]  /*41e0*/  UMOV UR5, UR21 ;  /* 0x0000001500057c82 */ /* 0x000fe40008000000 */
[----:B------:R-:W-:Y:S03]  /*41f0*/  @UP4 USHF.R.U32.HI UR4, URZ, UR15, UR5 ;  /* 0x0000000fff044299 */ /* 0x000fe60008011605 */
[----:B------:R-:W-:Y:S01]  /*4200*/  UMOV UR5, UR23 ;  /* 0x0000001700057c82 */ /* 0x000fe20008000000 */
[----:B------:R-:W-:Y:S02]  /*4210*/  UIMAD UR4, UR40, UR4, URZ ;  /* 0x00000004280472a4 */ /* 0x000fe4000f8e02ff */
[----:B------:R-:W-:Y:S02]  /*4220*/  @UP4 USHF.R.U32.HI UR8, URZ, UR15, UR5 ;  /* 0x0000000fff084299 */ /* 0x000fe40008011605 */
[----:B------:R-:W-:Y:S02]  /*4230*/  USEL UR5, UR13, UR9, !UP6 ;  /* 0x000000090d057287 */ /* 0x000fe4000f000000 */
[----:B------:R-:W-:Y:S02]  /*4240*/  UIMAD UR9, UR40, UR8, URZ ;  /* 0x00000008280972a4 */ /* 0x000fe4000f8e02ff */
[----:B------:R-:W-:Y:S03]  /*4250*/  UISETP.GE.AND UP0, UPT, UR6, UR4, UPT ;  /* 0x000000040600728c */ /* 0x000fe6000bf06270 */
[----:B------:R-:W-:Y:S01]  /*4260*/  UMOV UR4, UR11 ;  /* 0x0000000b00047c82 */ /* 0x000fe20008000000 */
[----:B------:R-:W-:Y:S02]  /*4270*/  UISETP.GE.OR UP0, UPT, UR5, UR9, UP0 ;  /* 0x000000090500728c */ /* 0x000fe40008706670 */
[----:B------:R-:W-:Y:S02]  /*4280*/  USHF.R.U32.HI UR4, URZ, UR15, UR4 ;  /* 0x0000000fff047299 */ /* 0x000fe40008011604 */
[----:B------:R-:W-:Y:S02]  /*4290*/  UIMAD.WIDE.U32 UR10, UR5, UR14, URZ ;  /* 0x0000000e050a72a5 */ /* 0x000fe4000f8e00ff */
[----:B------:R-:W-:Y:S04]  /*42a0*/  USEL UR12, UR6, UR4, !UP4 ;  /* 0x00000004060c7287 */ /* 0x000fe8000e000000 */
[----:B------:R-:W-:Y:S01]  /*42b0*/  UIADD3 UR9, UPT, UPT, -UR12, URZ, URZ ;  /* 0x000000ff0c097290 */ /* 0x000fe2000fffe1ff */
[----:B------:R-:W-:Y:S02]  /*42c0*/  @!UP0 UMOV UR4, UR11 ;  /* 0x0000000b00048c82 */ /* 0x000fe40008000000 */
[----:B------:R-:W-:Y:S02]  /*42d0*/  @!UP0 USHF.R.U32.HI UR4, URZ, UR15, UR4 ;  /* 0x0000000fff048299 */ /* 0x000fe40008011604 */
[----:B------:R-:W-:Y:S02]  /*42e0*/  UIMAD UR9, UR40, UR9, UR6 ;  /* 0x00000009280972a4 */ /* 0x000fe4000f8e0206 */
[----:B------:R-:W-:Y:S04]  /*42f0*/  @!UP0 USEL UR4, UR5, UR4, !UP4 ;  /* 0x0000000405048287 */ /* 0x000fe8000e000000 */
[----:B------:R-:W-:Y:S02]  /*4300*/  @!UP0 UIMAD UR9, UR8, UR9, UR4 ;  /* 0x00000009080982a4 */ /* 0x000fe4000f8e0204 */
[----:B------:R-:W-:Y:S02]  /*4310*/  @!UP0 UIADD3 UR10, UPT, UPT, UR12, -UR4, URZ ;  /* 0x800000040c0a8290 */ /* 0x000fe4000fffe0ff */
[----:B------:R-:W-:Y:S02]  /*4320*/  UIADD3 UR4, UPT, UPT, -UR5, URZ, URZ ;  /* 0x000000ff05047290 */ /* 0x000fe4000fffe1ff */
[----:B------:R-:W-:Y:S02]  /*4330*/  UIADD3 UR8, UPT, UPT, -UR6, URZ, URZ ;  /* 0x000000ff06087290 */ /* 0x000fe4000fffe1ff */
[----:B------:R-:W-:Y:S02]  /*4340*/  @!UP0 UIMAD UR6, UR10, UR40, UR5 ;  /* 0x000000280a0682a4 */ /* 0x000fe4000f8e0205 */
[----:B------:R-:W-:Y:S02]  /*4350*/  UIMAD UR13, UR16, UR4, UR13 ;  /* 0x00000004100d72a4 */ /* 0x000fe4000f8e020d */
[----:B------:R-:W-:Y:S01]  /*4360*/  UIMAD UR7, UR30, UR8, UR7 ;  /* 0x000000081e0772a4 */ /* 0x000fe2000f8e0207 */
[----:B------:R-:W-:Y:S02]  /*4370*/  @!UP0 UMOV UR5, UR9 ;  /* 0x0000000900058c82 */ /* 0x000fe40008000000 */
[----:B------:R-:W-:Y:S02]  /*4380*/  UIMAD UR13, UR5, UR16, UR13 ;  /* 0x00000010050d72a4 */ /* 0x000fe4000f8e020d */
[----:B------:R-:W-:Y:S11]  /*4390*/  UIMAD UR7, UR6, UR30, UR7 ;  /* 0x0000001e060772a4 */ /* 0x000ff6000f8e0207 */
[----:B------:R-:W-:Y:S01]  /*43a0*/  @!UPT UIADD3 URZ, UPT, UPT, URZ, URZ, URZ ;  /* 0x000000fffffff290 */ /* 0x000fe2000fffe0ff */
.L_x_77:
[----:B------:R-:W2:Y:S01]  /*43b0*/  @!UP2 LDCU.128 UR20, c[0x0][0xb10] ;  /* 0x00016200ff14a7ac */ /* 0x000ea20008000c00 */
[C---:B----4-:R-:W-:Y:S02]  /*43c0*/  ISETP.NE.U32.AND P1, PT, R4.reuse, RZ, PT ;  /* 0x000000ff0400720c */ /* 0x050fe40003f25070 */
[----:B------:R-:W-:Y:S02]  /*43d0*/  ISETP.NE.U32.AND P0, PT, R4, RZ, PT ;  /* 0x000000ff0400720c */ /* 0x000fe40003f05070 */
[C---:B------:R-:W-:Y:S02]  /*43e0*/  ISETP.NE.AND.EX P1, PT, R5.reuse, RZ, PT, P1 ;  /* 0x000000ff0500720c */ /* 0x040fe40003f25310 */
[----:B------:R-:W-:Y:S01]  /*43f0*/  ISETP.NE.AND.EX P0, PT, R5, RZ, PT, P0 ;  /* 0x000000ff0500720c */ /* 0x000fe20003f05300 */
[----:B------:R-:W3:Y:S01]  /*4400*/  @!UP2 LDCU UR5, c[0x0][0xb0c] ;  /* 0x00016180ff05a7ac */ /* 0x000ee20008000800 */
[----:B------:R-:W-:Y:S01]  /*4410*/  SHF.L.U32 R6, R15, 0x1f, RZ ;  /* 0x0000001f0f067819 */ /* 0x000fe200000006ff */
[----:B--2---:R-:W-:Y:S07]  /*4420*/  UIMAD.WIDE.U32 UR8, UR13, UR20, URZ ;  /* 0x000000140d0872a5 */ /* 0x004fee000f8e00ff */
[----:B------:R-:W-:Y:S01]  /*4430*/  @!UP2 UMOV UR4, UR9 ;  /* 0x000000090004ac82 */ /* 0x000fe20008000000 */
[----:B---3--:R-:W-:Y:S02]  /*4440*/  @!UP2 UISETP.NE.AND UP0, UPT, UR5, 0x1, UPT ;  /* 0x000000010500a88c */ /* 0x008fe4000bf05270 */
[----:B------:R-:W-:Y:S02]  /*4450*/  @!UP2 USHF.R.U32.HI UR4, URZ, UR21, UR4 ;  /* 0x00000015ff04a299 */ /* 0x000fe40008011604 */
[----:B------:R-:W-:Y:S02]  /*4460*/  UIMAD.WIDE.U32 UR8, UR7, UR23, URZ ;  /* 0x00000017070872a5 */ /* 0x000fe4000f8e00ff */
[----:B------:R-:W-:Y:S02]  /*4470*/  @!UP2 USEL UR10, UR13, UR4, !UP0 ;  /* 0x000000040d0aa287 */ /* 0x000fe4000c000000 */
[----:B------:R-:W-:Y:S03]  /*4480*/  @!UP2 UISETP.NE.AND UP0, UPT, UR22, 0x1, UPT ;  /* 0x000000011600a88c */ /* 0x000fe6000bf05270 */
[----:B------:R-:W-:Y:S02]  /*4490*/  @!UP2 UMOV UR6, UR9 ;  /* 0x000000090006ac82 */ /* 0x000fe40008000000 */
[----:B------:R-:W2:Y:S02]  /*44a0*/  @!UP2 LDCU UR4, c[0x0][0xb20] ;  /* 0x00016400ff04a7ac */ /* 0x000ea40008000800 */
[----:B--2---:R-:W-:Y:S04]  /*44b0*/  @!UP2 USHF.R.U32.HI UR6, URZ, UR4, UR6 ;  /* 0x00000004ff06a299 */ /* 0x004fe80008011606 */
[----:B------:R-:W-:Y:S04]  /*44c0*/  @!UP2 USEL UR6, UR7, UR6, !UP0 ;  /* 0x000000060706a287 */ /* 0x000fe8000c000000 */
[----:B------:R-:W-:Y:S02]  /*44d0*/  @!UP2 UIADD3 UR4, UPT, UPT, -UR10, UR6, URZ ;  /* 0x000000060a04a290 */ /* 0x000fe4000fffe1ff */
[----:B------:R-:W-:Y:S02]  /*44e0*/  @!UP2 UIADD3 UR6, UPT, UPT, UR10, -UR6, URZ ;  /* 0x800000060a06a290 */ /* 0x000fe4000fffe0ff */
[----:B------:R-:W-:Y:S02]  /*44f0*/  @!UP2 UIMAD UR13, UR4, UR5, UR13 ;  /* 0x00000005040da2a4 */ /* 0x000fe4000f8e020d */
[----:B------:R-:W-:Y:S01]  /*4500*/  @!UP2 UIMAD UR7, UR6, UR22, UR7 ;  /* 0x000000160607a2a4 */ /* 0x000fe2000f8e0207 */
[----:B------:R-:W-:Y:S11]  /*4510*/  BRA.U UP3, `(.L_x_78) ;  /* 0x0000000103107547 */ /* 0x000ff6000b800000 */
[----:B------:R-:W-:Y:S04]  /*4520*/  MOV R7, UR34 ;  /* 0x0000002200077c02 */ /* 0x000fe80008000f00 */
[----:B------:R-:W-:Y:S04]  /*4530*/  SHF.L.U32 R7, R7, 0x1f, RZ ;  /* 0x0000001f07077819 */ /* 0x000fe800000006ff */
[----:B------:R-:W2:Y:S02]  /*4540*/  SYNCS.PHASECHK.TRANS64.TRYWAIT P2, [UR17+0x68], R7 ;  /* 0x00006807ff0075a7 */ /* 0x000ea40008041111 */
[----:B--2---:R-:W-:Y:S05]  /*4550*/  @!P2 BRA `(.L_x_79) ;  /* 0x000000280054a947 */ /* 0x004fea0003800000 */
.L_x_78:
[----:B------:R-:W-:Y:S05]  /*4560*/  @!P1 BRA `(.L_x_80) ;  /* 0x0000000000309947 */ /* 0x000fea0003800000 */
[----:B------:R-:W-:Y:S01]  /*4570*/  ISETP.NE.U32.AND P1, PT, R2, RZ, PT ;  /* 0x000000ff0200720c */ /* 0x000fe20003f25070 */
[----:B------:R-:W2:Y:S01]  /*4580*/  LDCU.64 UR4, c[0x0][0x358] ;  /* 0x00006b00ff0477ac */ /* 0x000ea20008000a00 */
[----:B------:R-:W-:Y:S02]  /*4590*/  IMAD.MOV.U32 R79, RZ, RZ, 0x1 ;  /* 0x00000001ff4f7424 */ /* 0x000fe400078e00ff */
[----:B------:R-:W-:Y:S11]  /*45a0*/  ISETP.NE.AND.EX P1, PT, R3, RZ, PT, P1 ;  /* 0x000000ff0300720c */ /* 0x000ff60003f25310 */
[----:B------:R-:W-:Y:S02]  /*45b0*/  @!UPT UIADD3 URZ, UPT, UPT, URZ, URZ, URZ ;  /* 0x000000fffffff290 */ /* 0x000fe4000fffe0ff */
[----:B------:R-:W3:Y:S01]  /*45c0*/  @P1 LDC.64 R8, c[0x0][0x888] ;  /* 0x00022200ff081b82 */ /* 0x000ee20000000a00 */
[----:B-1----:R-:W-:Y:S04]  /*45d0*/  @P1 IMAD R0, R4, UR36, RZ ;  /* 0x0000002404001c24 */ /* 0x002fe8000f8e02ff */
[----:B---3--:R-:W-:Y:S04]  /*45e0*/  @P1 IMAD.WIDE R8, R0, 0x4, R8 ;  /* 0x0000000400081825 */ /* 0x008fe800078e0208 */
[----:B------:R-:W-:Y:S01]  /*45f0*/  HFMA2 R0, -RZ, RZ, 0, 5.9604644775390625e-08 ;  /* 0x00000001ff007431 */ /* 0x000fe200000001ff */
[----:B--2--5:R2:W5:Y:S04]  /*4600*/  @P1 LDG.E R39, desc[UR4][R8.64] ;  /* 0x0000000408271981 */ /* 0x024568000c1e1900 */
[----:B------:R-:W-:Y:S01]  /*4610*/  @!P1 PRMT R79, R0, 0x7610, R79 ;  /* 0x00007610004f9816 */ /* 0x000fe2000000004f */
[----:B--2---:R-:W3:Y:S06]  /*4620*/  @!P1 LDC R39, c[0x0][0x880] ;  /* 0x00022000ff279b82 */ /* 0x004eec0000000800 */
.L_x_80:
[----:B---3-5:R-:W-:Y:S01]  /*4630*/  @!P0 FSETP.EQ.AND P1, PT, R39, RZ, PT ;  /* 0x000000ff2700820b */ /* 0x028fe20003f22000 */
[----:B------:R-:W-:Y:S01]  /*4640*/  @!UPT UIADD3 URZ, UPT, UPT, URZ, URZ, URZ ;  /* 0x000000fffffff290 */ /* 0x000fe2000fffe0ff */
[----:B------:R-:W-:Y:S11]  /*4650*/  @!P0 BRA `(.L_x_81) ;  /* 0x0000000000188947 */ /* 0x000ff60003800000 */
[----:B------:R-:W-:Y:S02]  /*4660*/  LOP3.LUT P0, RZ, R79, 0xff, RZ, 0xc0, !PT ;  /* 0x000000ff4fff7812 */ /* 0x000fe4000780c0ff */
[----:B------:R-:W-:Y:S04]  /*4670*/  ISETP.NE.U32.AND P1, PT, R2, RZ, PT ;  /* 0x000000ff0200720c */ /* 0x000fe80003f25070 */
[----:B------:R-:W-:Y:S04]  /*4680*/  ISETP.NE.AND.EX P1, PT, R3, RZ, PT, P1 ;  /* 0x000000ff0300720c */ /* 0x000fe80003f25310 */
[----:B------:R-:W-:Y:S03]  /*4690*/  PLOP3.LUT P1, PT, P1, PT, PT, 0x8, 0x80 ;  /* 0x000000000080781c */ /* 0x000fe60000f2e170 */
[----:B------:R-:W-:Y:S11]  /*46a0*/  @P0 FSETP.EQ.AND P1, PT, R39, RZ, PT ;  /* 0x000000ff2700020b */ /* 0x000ff60003f22000 */
[----:B------:R-:W-:Y:S02]  /*46b0*/  @!UPT UIADD3 URZ, UPT, UPT, URZ, URZ, URZ ;  /* 0x000000fffffff290 */ /* 0x000fe4000fffe0ff */
.L_x_81:
[----:B------:R-:W2:Y:S01]  /*46c0*/  SYNCS.PHASECHK.TRANS64.TRYWAIT P0, [UR17+0x58], R6 ;  /* 0x00005806ff0075a7 */ /* 0x000ea20008001111 */
[----:B------:R-:W-:Y:S02]  /*46d0*/  ELECT P2, URZ, PT ;  /* 0x0000000000ff782f */ /* 0x000fe40003840000 */
[----:B------:R-:W-:Y:S01]  /*46e0*/  IADD3 R14, PT, PT, R14, 0x1, RZ ;  /* 0x000000010e0e7810 */ /* 0x000fe20007ffe0ff */
[----:B--2---:R-:W-:Y:S10]  /*46f0*/  @!P0 BRA `(.L_x_82) ;  /* 0x0000002800048947 */ /* 0x004ff40003800000 */
.L_x_135:
[----:B------:R-:W-:Y:S01]  /*4700*/  PLOP3.LUT P1, PT, P1, P2, PT, 0xf2, 0x2f ;  /* 0x00000000002f781c */ /* 0x000fe20000f25e72 */
[----:B------:R-:W-:Y:S01]  /*4710*/  UMOV UR18, 0x0 ;  /* 0x0000000000127882 */ /* 0x000fe20000000000 */
[----:B------:R-:W-:Y:S01]  /*4720*/  UMOV UR19, 0x10000000 ;  /* 0x1000000000137882 */ /* 0x000fe20000000000 */
[----:B------:R-:W-:Y:S01]  /*4730*/  UMOV UR12, UR36 ;  /* 0x00000024000c7c82 */ /* 0x000fe20008000000 */
[----:B------:R-:W-:Y:S01]  /*4740*/  LOP3.LUT R15, R15, 0x1, RZ, 0x3c, !PT ;  /* 0x000000010f0f7812 */ /* 0x000fe200078e3cff */
[----:B------:R-:W-:Y:S01]  /*4750*/  UPLOP3.LUT UP3, UPT, UPT, UPT, UPT, 0x80, 0x8 ;  /* 0x000000000008789c */ /* 0x000fe20003f6f070 */
[----:B------:R-:W-:Y:S07]  /*4760*/  UMOV UR36, UR24 ;  /* 0x0000001800247c82 */ /* 0x000fee0008000000 */
[----:B-1----:R-:W-:Y:S01]  /*4770*/  @!P1 IADD3 R6, P0, PT, R16, 0x580, RZ ;  /* 0x0000058010069810 */ /* 0x002fe20007f1e0ff */
[----:B------:R-:W-:Y:S03]  /*4780*/  VOTEU.ALL UP0, P1 ;  /* 0x0000000000ff7886 */ /* 0x000fe60000800000 */
[----:B------:R-:W-:Y:S01]  /*4790*/  @!P1 R2UR UR5, R6 ;  /* 0x00000000060592ca */ /* 0x000fe200000e0000 */
[----:B------:R-:W-:Y:S01]  /*47a0*/  @!P1 IMAD.X R0, RZ, RZ, R17, P0 ;  /* 0x000000ffff009224 */ /* 0x000fe200000e0611 */
[----:B------:R-:W-:Y:S01]  /*47b0*/  @!UP0 USHF.L.U32 UR10, UR45, 0x6, URZ ;  /* 0x000000062d0a8899 */ /* 0x000fe200080006ff */
[----:B------:R-:W-:Y:S01]  /*47c0*/  ISETP.NE.AND P0, PT, R14, 0x2, PT ;  /* 0x000000020e00780c */ /* 0x000fe20003f05270 */
[----:B------:R-:W-:Y:S02]  /*47d0*/  @!UP0 USHF.L.U32 UR11, UR46, 0x6, URZ ;  /* 0x000000062e0b8899 */ /* 0x000fe400080006ff */
[----:B------:R-:W-:Y:S01]  /*47e0*/  @!P1 R2UR UR4, R0 ;  /* 0x00000000000492ca */ /* 0x000fe200000e0000 */
[----:B------:R-:W-:Y:S01]  /*47f0*/  @!UP0 UIADD3 UR8, UPT, UPT, UR17, 0x200, URZ ;  /* 0x0000020011088890 */ /* 0x000fe2000fffe0ff */
[----:B------:R-:W-:Y:S01]  /*4800*/  SEL R0, RZ, 0x1, P0 ;  /* 0x00000001ff007807 */ /* 0x000fe20000000000 */
[----:B------:R-:W-:Y:S01]  /*4810*/  @!UP0 UIADD3 UR9, UPT, UPT, UR17, 0x50, URZ ;  /* 0x0000005011098890 */ /* 0x000fe2000fffe0ff */
[----:B------:R-:W-:Y:S01]  /*4820*/  SEL R14, R14, RZ, P0 ;  /* 0x000000ff0e0e7207 */ /* 0x000fe20000000000 */
[----:B------:R-:W-:Y:S01]  /*4830*/  VOTEU.ALL UP0, P1 ;  /* 0x0000000000ff7886 */ /* 0x000fe20000800000 */
[----:B------:R-:W-:Y:S01]  /*4840*/  LOP3.LUT R13, R13, R0, RZ, 0x3c, !PT ;  /* 0x000000000d0d7212 */ /* 0x000fe200078e3cff */
[----:B------:R-:W-:Y:S01]  /*4850*/  IMAD.U32 R6, RZ, RZ, UR5 ;  /* 0x00000005ff067e24 */ /* 0x000fe2000f8e00ff */
[----:B------:R-:W-:Y:S02]  /*4860*/  UIADD3 UR45, UPT, UPT, UR7, UR57, URZ ;  /* 0x00000039072d7290 */ /* 0x000fe4000fffe0ff */
[----:B------:R-:W-:Y:S03]  /*4870*/  UIADD3 UR46, UPT, UPT, UR13, UR60, URZ ;  /* 0x0000003c0d2e7290 */ /* 0x000fe6000fffe0ff */
[----:B------:R-:W-:Y:S01]  /*4880*/  IMAD.U32 R7, RZ, RZ, UR4 ;  /* 0x00000004ff077e24 */ /* 0x000fe2000f8e00ff */
[----:B------:R-:W-:Y:S04]  /*4890*/  @!P1 R2UR UR4, R6 ;  /* 0x00000000060492ca */ /* 0x000fe800000e0000 */
[----:B------:R-:W-:Y:S11]  /*48a0*/  @!P1 R2UR UR5, R7 ;  /* 0x00000000070592ca */ /* 0x000ff600000e0000 */
[----:B------:R-:W-:Y:S02]  /*48b0*/  @!UPT UIADD3 URZ, UPT, UPT, URZ, URZ, URZ ;  /* 0x000000fffffff290 */ /* 0x000fe4000fffe0ff */
[----:B------:R2:W-:Y:S01]  /*48c0*/  @!UP0 UTMALDG.3D [UR8], [UR4], desc[UR18] ;  /* 0x00001208040085b4 */ /* 0x0005e20008011000 */
[----:B------:R2:W-:Y:S01]  /*48d0*/  @!P1 SYNCS.ARRIVE.TRANS64.RED.A0TR RZ, [UR17+0x50], R12 ;  /* 0x0000500cffff99a7 */ /* 0x0005e20008300411 */
[----:B------:R-:W-:Y:S01]  /*48e0*/  SYNCS.ARRIVE.TRANS64.RED.A1T0 RZ, [UR48], RZ ;  /* 0x000000ffffff79a7 */ /* 0x000fe20008100430 */
[----:B------:R-:W-:Y:S05]  /*48f0*/  BRA.U UP1, `(.L_x_83) ;  /* 0xfffffff5018c7547 */ /* 0x000fea000b83ffff */
[----:B------:R-:W-:Y:S07]  /*4900*/  MOV R0, UR17 ;  /* 0x0000001100007c02 */ /* 0x000fee0008000f00 */
.L_x_84:
[----:B-1----:R-:W-:-:S04]  /*4910*/  SHF.L.U32 R2, R15, 0x1f, RZ ;  /* 0x0000001f0f027819 */ /* 0x002fc800000006ff */
[----:B------:R1:W3:Y:S03]  /*4920*/  SYNCS.PHASECHK.TRANS64.TRYWAIT P0, [R0+URZ+0x58], R2 ;  /* 0x00005802000075a7 */ /* 0x0002e600080011ff */
[----:B---3--:R-:W-:Y:S05]  /*4930*/  @!P0 NANOSLEEP.SYNCS 0x989680 ;  /* 0x009896800000895d */ /* 0x008fea0003900000 */
[----:B------:R-:W3:Y:S02]  /*4940*/  @!P0 SYNCS.PHASECHK.TRANS64 P0, [R0+URZ+0x58], R2 ;  /* 0x00005802000085a7 */ /* 0x000ee400080010ff */
[----:B--23--:R-:W-:Y:S05]  /*4950*/  @P0 EXIT ;  /* 0x000000000000094d */ /* 0x00cfea0003800000 */
[----:B------:R-:W-:Y:S05]  /*4960*/  BRA `(.L_x_84) ;  /* 0xfffffffc00e87947 */ /* 0x000fea000383ffff */
.L_x_75:
[----:B------:R-:W-:-:S06]  /*4970*/  UISETP.GE.AND UP0, UPT, UR22, 0x4, UPT ;  /* 0x000000041600788c */ /* 0x000fcc000bf06270 */
[----:B------:R-:W-:-:S13]  /*4980*/  PLOP3.LUT P0, PT, PT, PT, UP0, 0x80, 0x8 ;  /* 0x000000000008781c */ /* 0x000fda0003f0f008 */
[----:B------:R-:W-:Y:S05]  /*4990*/  @!P0 EXIT ;  /* 0x000000000000894d */ /* 0x000fea0003800000 */
[----:B------:R-:W-:Y:S01]  /*49a0*/  BAR.SYNC.DEFER_BLOCKING 0x6, 0xa0 ;  /* 0x0182800000007b1d */ /* 0x000fe20000010000 */
[C---:B------:R-:W-:Y:S02]  /*49b0*/  IMAD.SHL.U32 R7, R76.reuse, 0x40, RZ ;  /* 0x000000404c077824 */ /* 0x040fe400078e00ff */
[----:B------:R-:W-:Y:S02]  /*49c0*/  HFMA2 R81, -RZ, RZ, 0, 0 ;  /* 0x00000000ff517431 */ /* 0x000fe400000001ff */
[C---:B------:R-:W-:Y:S01]  /*49d0*/  IMAD.SHL.U32 R4, R76.reuse, 0x20, RZ ;  /* 0x000000204c047824 */ /* 0x040fe200078e00ff */
[----:B------:R-:W-:Y:S01]  /*49e0*/  CS2R R82, SRZ ;  /* 0x0000000000527805 */ /* 0x000fe2000001ff00 */
[----:B------:R-:W-:Y:S01]  /*49f0*/  IMAD.SHL.U32 R6, R76, 0x2, RZ ;  /* 0x000000024c067824 */ /* 0x000fe200078e00ff */
[----:B------:R-:W-:Y:S01]  /*4a00*/  UMOV UR44, 0x400 ;  /* 0x00000400002c7882 */ /* 0x000fe20000000000 */
[----:B------:R-:W-:Y:S01]  /*4a10*/  LOP3.LUT R5, R7, 0x180, RZ, 0xc0, !PT ;  /* 0x0000018007057812 */ /* 0x000fe200078ec0ff */
[----:B------:R-:W-:Y:S01]  /*4a20*/  ULEA UR44, UR48, UR44, 0x18 ;  /* 0x0000002c302c7291 */ /* 0x000fe2000f8ec0ff */
[----:B------:R-:W-:Y:S01]  /*4a30*/  LOP3.LUT R4, R4, 0xc00, RZ, 0xc0, !PT ;  /* 0x00000c0004047812 */ /* 0x000fe200078ec0ff */
[----:B------:R-:W1:Y:S01]  /*4a40*/  LDC.64 R72, c[0x0][0x888] ;  /* 0x00022200ff487b82 */ /* 0x000e620000000a00 */
[----:B------:R-:W-:Y:S01]  /*4a50*/  LOP3.LUT R6, R5, 0x20, R6, 0xf8, !PT ;  /* 0x0000002005067812 */ /* 0x000fe200078ef806 */
[----:B------:R-:W-:Y:S01]  /*4a60*/  IMAD.SHL.U32 R5, R76, 0x8, RZ ;  /* 0x000000084c057824 */ /* 0x000fe200078e00ff */
[----:B------:R-:W-:Y:S01]  /*4a70*/  LOP3.LUT R4, R4, 0x40, R7, 0xf8, !PT ;  /* 0x0000004004047812 */ /* 0x000fe200078ef807 */
[----:B------:R-:W-:Y:S01]  /*4a80*/  IMAD.U32 R37, R76, 0x10000, RZ ;  /* 0x000100004c257824 */ /* 0x000fe200078e00ff */
[----:B------:R-:W-:Y:S01]  /*4a90*/  UIADD3 UR4, UPT, UPT, UR44, 0x1200, URZ ;  /* 0x000012002c047890 */ /* 0x000fe2000fffe0ff */
[----:B------:R-:W-:Y:S01]  /*4aa0*/  IMAD.MOV.U32 R36, RZ, RZ, RZ ;  /* 0x000000ffff247224 */ /* 0x000fe200078e00ff */
[----:B------:R-:W-:Y:S01]  /*4ab0*/  LOP3.LUT R5, R6, 0x30, R5, 0x78, !PT ;  /* 0x0000003006057812 */ /* 0x000fe200078e7805 */
[----:B------:R-:W2:Y:S01]  /*4ac0*/  LDC.64 R74, c[0x0][0x890] ;  /* 0x00022400ff4a7b82 */ /* 0x000ea20000000a00 */
[----:B------:R-:W-:Y:S01]  /*4ad0*/  LOP3.LUT R4, R4, 0x200, R7, 0xf8, !PT ;  /* 0x0000020004047812 */ /* 0x000fe200078ef807 */
[----:B------:R-:W-:Y:S01]  /*4ae0*/  IMAD.MOV.U32 R84, RZ, RZ, RZ ;  /* 0x000000ffff547224 */ /* 0x000fe200078e00ff */
[----:B------:R-:W-:Y:S01]  /*4af0*/  LOP3.LUT R37, R37, 0x600000, RZ, 0xc0, !PT ;  /* 0x0060000025257812 */ /* 0x000fe200078ec0ff */
[----:B------:R-:W-:Y:S01]  /*4b00*/  IMAD.U32 R85, RZ, RZ, UR4 ;  /* 0x00000004ff557e24 */ /* 0x000fe2000f8e00ff */
[----:B------:R-:W-:Y:S01]  /*4b10*/  LOP3.LUT R78, R4, R5, RZ, 0xfc, !PT ;  /* 0x00000005044e7212 */ /* 0x000fe200078efcff */
[----:B------:R-:W3:Y:S01]  /*4b20*/  LDS R0, [UR44+0x120] ;  /* 0x0001202cff007984 */ /* 0x000ee20008000800 */
[----:B------:R-:W-:Y:S01]  /*4b30*/  IMAD.SHL.U32 R4, R76, 0x10, RZ ;  /* 0x000000104c047824 */ /* 0x000fe200078e00ff */
[----:B------:R-:W4:Y:S01]  /*4b40*/  LDC.64 R70, c[0x0][0x8b0] ;  /* 0x00022c00ff467b82 */ /* 0x000f220000000a00 */
[----:B------:R-:W-:Y:S01]  /*4b50*/  IADD3 R77, PT, PT, R78, UR44, RZ ;  /* 0x0000002c4e4d7c10 */ /* 0x000fe2000fffe0ff */
[----:B------:R-:W1:Y:S02]  /*4b60*/  LDCU UR50, c[0x0][0x370] ;  /* 0x00006e00ff3277ac */ /* 0x000e640008000800 */
[----:B------:R-:W-:Y:S01]  /*4b70*/  LOP3.LUT R4, R4, 0x20, RZ, 0xc0, !PT ;  /* 0x0000002004047812 */ /* 0x000fe200078ec0ff */
[----:B------:R-:W1:Y:S03]  /*4b80*/  LDCU.64 UR62, c[0x0][0x348] ;  /* 0x00006900ff3e77ac */ /* 0x000e660008000a00 */
[----:B------:R-:W1:Y:S01]  /*4b90*/  LDC.64 R68, c[0x0][0x8a8] ;  /* 0x00022a00ff447b82 */ /* 0x000e620000000a00 */
[----:B------:R-:W-:Y:S01]  /*4ba0*/  IADD3 R77, PT, PT, -R4, 0x200, R77 ;  /* 0x00000200044d7810 */ /* 0x000fe20007ffe14d */
[----:B------:R-:W1:Y:S01]  /*4bb0*/  LDCU UR41, c[0x0][0xb0c] ;  /* 0x00016180ff2977ac */ /* 0x000e620008000800 */
[----:B------:R-:W1:Y:S01]  /*4bc0*/  LDCU UR39, c[0x0][0xb30] ;  /* 0x00016600ff2777ac */ /* 0x000e620008000800 */
[----:B------:R-:W1:Y:S01]  /*4bd0*/  LDCU.64 UR58, c[0x0][0x888] ;  /* 0x00011100ff3a77ac */ /* 0x000e620008000a00 */
[----:B------:R-:W1:Y:S01]  /*4be0*/  LDCU.64 UR42, c[0x0][0xb28] ;  /* 0x00016500ff2a77ac */ /* 0x000e620008000a00 */
[----:B------:R-:W1:Y:S01]  /*4bf0*/  LDCU.128 UR52, c[0x0][0xb10] ;  /* 0x00016200ff3477ac */ /* 0x000e620008000c00 */
[----:B------:R-:W1:Y:S01]  /*4c00*/  LDCU UR49, c[0x0][0x374] ;  /* 0x00006e80ff3177ac */ /* 0x000e620008000800 */
[----:B------:R-:W-:Y:S01]  /*4c10*/  UIADD3 UR56, UPT, UPT, UR44, 0x200, URZ ;  /* 0x000002002c387890 */ /* 0x000fe2000fffe0ff */
[----:B---3--:R-:W-:-:S11]  /*4c20*/  IMAD.IADD R37, R0, 0x1, R37 ;  /* 0x0000000100257824 */ /* 0x008fd600078e0225 */
.L_x_102:
[----:B------:R-:W-:Y:S02]  /*4c30*/  LEA R3, R81, UR44, 0x3 ;  /* 0x0000002c51037c11 */ /* 0x000fe4000f8e18ff */
[----:B------:R-:W-:Y:S02]  /*4c40*/  SHF.L.U32 R0, R83, 0x1f, RZ ;  /* 0x0000001f53007819 */ /* 0x000fe400000006ff */
[----:B-1----:R-:W-:Y:S02]  /*4c50*/  LEA R4, R81, UR44, 0x4 ;  /* 0x0000002c51047c11 */ /* 0x002fe4000f8e20ff */
[----:B------:R-:W3:Y:S02]  /*4c60*/  SYNCS.PHASECHK.TRANS64.TRYWAIT P0, [R3+URZ+0x70], R0 ;  /* 0x00007000030075a7 */ /* 0x000ee400080011ff */
[----:B--23--:R-:W-:Y:S05]  /*4c70*/  @!P0 BRA `(.L_x_85) ;  /* 0x0000002000bc8947 */ /* 0x00cfea0003800000 */
.L_x_136:
[----:B------:R-:W1:Y:S01]  /*4c80*/  LDS.128 R4, [R4+0x100] ;  /* 0x0001000004047984 */ /* 0x000e620000000c00 */
[----:B------:R-:W-:Y:S01]  /*4c90*/  UISETP.GE.AND UP0, UPT, UR40, 0x1, UPT ;  /* 0x000000012800788c */ /* 0x000fe2000bf06270 */
[----:B------:R-:W-:Y:S01]  /*4ca0*/  @!PT LDS RZ, [RZ] ;  /* 0x00000000fffff984 */ /* 0x000fe20000000800 */
[----:B------:R-:W-:Y:S01]  /*4cb0*/  @!PT LDS RZ, [RZ] ;  /* 0x00000000fffff984 */ /* 0x000fe20000000800 */
[----:B------:R-:W-:Y:S01]  /*4cc0*/  @!PT LDS RZ, [RZ] ;  /* 0x00000000fffff984 */ /* 0x000fe20000000800 */
[----:B------:R-:W-:Y:S01]  /*4cd0*/  @!PT LDS RZ, [RZ] ;  /* 0x00000000fffff984 */ /* 0x000fe20000000800 */
[----:B------:R2:W-:Y:S06]  /*4ce0*/  MEMBAR.ALL.CTA ;  /* 0x0000000000007992 */ /* 0x0005ec0000008000 */
[----:B--2---:R-:W2:Y:S01]  /*4cf0*/  FENCE.VIEW.ASYNC.S ;  /* 0x00000000000073c6 */ /* 0x004ea20000000000 */
[----:B-1----:R-:W-:Y:S11]  /*4d00*/  LOP3.LUT P0, RZ, R6, 0x1, RZ, 0xc0, !PT ;  /* 0x0000000106ff7812 */ /* 0x002ff6000780c0ff */
[----:B------:R-:W-:Y:S02]  /*4d10*/  @!UPT UIADD3 URZ, UPT, UPT, URZ, URZ, URZ ;  /* 0x000000fffffff290 */ /* 0x000fe4000fffe0ff */
[----:B--2---:R-:W-:Y:S01]  /*4d20*/  VOTEU.ANY UP1, P0 ;  /* 0x0000000000ff7886 */ /* 0x004fe20000020100 */
[----:B------:R-:W-:Y:S01]  /*4d30*/  PLOP3.LUT P0, PT, PT, PT, UP1, 0x80, 0x8 ;  /* 0x000000000008781c */ /* 0x000fe20003f0f018 */
[----:B------:R-:W-:Y:S11]  /*4d40*/  UP2UR UR47, UPR, URZ, 0x2 ;  /* 0x00000002ff2f7883 */ /* 0x000ff60008000000 */
[----:B------:R-:W-:Y:S01]  /*4d50*/  @!UPT UIADD3 URZ, UPT, UPT, URZ, URZ, URZ ;  /* 0x000000fffffff290 */ /* 0x000fe2000fffe0ff */
[----:B---3--:R-:W-:Y:S02]  /*4d60*/  @P0 SHF.R.U32.HI R0, RZ, 0x10, R5 ;  /* 0x00000010ff000819 */ /* 0x008fe40000011605 */
        /* <DEDUP_REMOVED lines=12> */
[----:B------:R-:W2:Y:S01]  /*4e30*/  LDCU UR12, c[0x0][0xb20] ;  /* 0x00016400ff0c77ac */ /* 0x000ea20008000800 */
[----:B------:R-:W-:Y:S02]  /*4e40*/  UIMAD.WIDE.U32 UR4, UR49, UR55, URZ ;  /* 0x00000037310472a5 */ /* 0x000fe4000f8e00ff */
[----:B------:R-:W-:Y:S02]  /*4e50*/  UIMAD.WIDE.U32 UR6, UR50, UR52, URZ ;  /* 0x00000034320672a5 */ /* 0x000fe4000f8e00ff */
[----:B------:R-:W-:Y:S02]  /*4e60*/  UISETP.NE.AND UP0, UPT, UR54, 0x1, UPT ;  /* 0x000000013600788c */ /* 0x000fe4000bf05270 */
[----:B------:R-:W-:Y:S02]  /*4e70*/  UIMAD.WIDE.U32 UR8, UR37, UR55, URZ ;  /* 0x00000037250872a5 */ /* 0x000fe4000f8e00ff */
[----:B------:R-:W-:Y:S02]  /*4e80*/  UIMAD.WIDE.U32 UR10, UR38, UR52, URZ ;  /* 0x00000034260a72a5 */ /* 0x000fe4000f8e00ff */
[----:B------:R-:W-:Y:S02]  /*4e90*/  UISETP.NE.AND UP1, UPT, UR41, 0x1, UPT ;  /* 0x000000012900788c */ /* 0x000fe4000bf25270 */
[----:B------:R-:W-:Y:S01]  /*4ea0*/  UISETP.NE.AND UP2, UPT, UR40, 0x1, UPT ;  /* 0x000000012800788c */ /* 0x000fe2000bf45270 */
[----:B------:R-:W-:Y:S02]  /*4eb0*/  UMOV UR4, UR5 ;  /* 0x0000000500047c82 */ /* 0x000fe40008000000 */
[----:B--2---:R-:W-:Y:S03]  /*4ec0*/  USHF.R.U32.HI UR5, URZ, UR12, UR4 ;  /* 0x0000000cff057299 */ /* 0x004fe60008011604 */
[----:B------:R-:W-:Y:S02]  /*4ed0*/  UMOV UR4, UR7 ;  /* 0x0000000700047c82 */ /* 0x000fe40008000000 */
[----:B------:R-:W-:Y:S02]  /*4ee0*/  USHF.R.U32.HI UR7, URZ, UR53, UR4 ;  /* 0x00000035ff077299 */ /* 0x000fe40008011604 */
[----:B------:R-:W-:Y:S02]  /*4ef0*/  USEL UR4, UR49, UR5, !UP0 ;  /* 0x0000000531047287 */ /* 0x000fe4000c000000 */
[----:B------:R-:W-:Y:S01]  /*4f00*/  USEL UR7, UR50, UR7, !UP1 ;  /* 0x0000000732077287 */ /* 0x000fe2000c800000 */
[----:B------:R-:W-:Y:S01]  /*4f10*/  UMOV UR5, UR9 ;  /* 0x0000000900057c82 */ /* 0x000fe20008000000 */
[----:B------:R-:W-:Y:S02]  /*4f20*/  UIMAD.WIDE.U32 UR8, UR4, UR42, URZ ;  /* 0x0000002a040872a5 */ /* 0x000fe4000f8e00ff */
[----:B------:R-:W-:Y:S03]  /*4f30*/  USHF.R.U32.HI UR6, URZ, UR12, UR5 ;  /* 0x0000000cff067299 */ /* 0x000fe60008011605 */
[----:B------:R-:W-:Y:S01]  /*4f40*/  UMOV UR5, UR11 ;  /* 0x0000000b00057c82 */ /* 0x000fe20008000000 */
[----:B------:R-:W-:Y:S02]  /*4f50*/  UIMAD.WIDE.U32 UR10, UR7, UR42, URZ ;  /* 0x0000002a070a72a5 */ /* 0x000fe4000f8e00ff */
[----:B------:R-:W-:Y:S02]  /*4f60*/  USHF.R.U32.HI UR12, URZ, UR53, UR5 ;  /* 0x00000035ff0c7299 */ /* 0x000fe40008011605 */
[----:B------:R-:W-:Y:S01]  /*4f70*/  USEL UR6, UR37, UR6, !UP0 ;  /* 0x0000000625067287 */ /* 0x000fe2000c000000 */
[----:B------:R-:W-:Y:S02]  /*4f80*/  UMOV UR5, UR9 ;  /* 0x0000000900057c82 */ /* 0x000fe40008000000 */
[----:B------:R-:W-:Y:S01]  /*4f90*/  UMOV UR10, UR11 ;  /* 0x0000000b000a7c82 */ /* 0x000fe20008000000 */
[----:B------:R-:W-:Y:S02]  /*4fa0*/  @UP2 USHF.R.U32.HI UR4, URZ, UR43, UR5 ;  /* 0x0000002bff042299 */ /* 0x000fe40008011605 */
[----:B------:R-:W-:Y:S02]  /*4fb0*/  @UP2 USHF.R.U32.HI UR7, URZ, UR43, UR10 ;  /* 0x0000002bff072299 */ /* 0x000fe4000801160a */
[----:B------:R-:W-:Y:S02]  /*4fc0*/  UIMAD UR4, UR40, UR4, URZ ;  /* 0x00000004280472a4 */ /* 0x000fe4000f8e02ff */
[----:B------:R-:W-:Y:S02]  /*4fd0*/  UIMAD.WIDE.U32 UR10, UR6, UR42, URZ ;  /* 0x0000002a060a72a5 */ /* 0x000fe4000f8e00ff */
[----:B------:R-:W-:Y:S02]  /*4fe0*/  USEL UR5, UR38, UR12, !UP1 ;  /* 0x0000000c26057287 */ /* 0x000fe4000c800000 */
[----:B------:R-:W-:Y:S02]  /*4ff0*/  UIMAD UR8, UR40, UR7, URZ ;  /* 0x00000007280872a4 */ /* 0x000fe4000f8e02ff */
[----:B------:R-:W-:Y:S03]  /*5000*/  UISETP.GE.AND UP0, UPT, UR6, UR4, UPT ;  /* 0x000000040600728c */ /* 0x000fe6000bf06270 */
[----:B------:R-:W-:Y:S01]  /*5010*/  UMOV UR4, UR11 ;  /* 0x0000000b00047c82 */ /* 0x000fe20008000000 */
[----:B------:R-:W-:Y:S02]  /*5020*/  UISETP.GE.OR UP0, UPT, UR5, UR8, UP0 ;  /* 0x000000080500728c */ /* 0x000fe40008706670 */
[----:B------:R-:W-:Y:S02]  /*5030*/  USHF.R.U32.HI UR4, URZ, UR43, UR4 ;  /* 0x0000002bff047299 */ /* 0x000fe40008011604 */
[----:B------:R-:W-:Y:S02]  /*5040*/  UIMAD.WIDE.U32 UR8, UR5, UR42, URZ ;  /* 0x0000002a050872a5 */ /* 0x000fe4000f8e00ff */
[----:B------:R-:W-:Y:S02]  /*5050*/  USEL UR11, UR6, UR4, !UP2 ;  /* 0x00000004060b7287 */ /* 0x000fe4000d000000 */
[----:B------:R-:W-:Y:S02]  /*5060*/  UIADD3 UR8, UPT, UPT, -UR5, URZ, URZ ;  /* 0x000000ff05087290 */ /* 0x000fe4000fffe1ff */
[----:B------:R-:W-:Y:S01]  /*5070*/  UIADD3 UR10, UPT, UPT, -UR11, URZ, URZ ;  /* 0x000000ff0b0a7290 */ /* 0x000fe2000fffe1ff */
[----:B------:R-:W-:Y:S01]  /*5080*/  @!UP0 UMOV UR4, UR9 ;  /* 0x0000000900048c82 */ /* 0x000fe20008000000 */
[----:B------:R-:W-:Y:S02]  /*5090*/  UIADD3 UR9, UPT, UPT, -UR6, URZ, URZ ;  /* 0x000000ff06097290 */ /* 0x000fe4000fffe1ff */
[----:B------:R-:W-:Y:S02]  /*50a0*/  @!UP0 USHF.R.U32.HI UR4, URZ, UR43, UR4 ;  /* 0x0000002bff048299 */ /* 0x000fe40008011604 */
[----:B------:R-:W-:Y:S02]  /*50b0*/  UIMAD UR10, UR40, UR10, UR6 ;  /* 0x0000000a280a72a4 */ /* 0x000fe4000f8e0206 */
[----:B------:R-:W-:Y:S04]  /*50c0*/  @!UP0 USEL UR4, UR5, UR4, !UP2 ;  /* 0x0000000405048287 */ /* 0x000fe8000d000000 */
[----:B------:R-:W-:Y:S02]  /*50d0*/  @!UP0 UIMAD UR10, UR7, UR10, UR4 ;  /* 0x0000000a070a82a4 */ /* 0x000fe4000f8e0204 */
[----:B------:R-:W-:Y:S02]  /*50e0*/  @!UP0 UIADD3 UR11, UPT, UPT, UR11, -UR4, URZ ;  /* 0x800000040b0b8290 */ /* 0x000fe4000fffe0ff */
[----:B------:R-:W-:Y:S02]  /*50f0*/  UIMAD UR7, UR41, UR8, UR38 ;  /* 0x00000008290772a4 */ /* 0x000fe4000f8e0226 */
[----:B------:R-:W-:Y:S02]  /*5100*/  @!UP0 UIMAD UR6, UR11, UR40, UR5 ;  /* 0x000000280b0682a4 */ /* 0x000fe4000f8e0205 */
[----:B------:R-:W-:Y:S01]  /*5110*/  UIMAD UR4, UR54, UR9, UR37 ;  /* 0x00000009360472a4 */ /* 0x000fe2000f8e0225 */
[----:B------:R-:W-:Y:S02]  /*5120*/  @!UP0 UMOV UR5, UR10 ;  /* 0x0000000a00058c82 */ /* 0x000fe40008000000 */
[----:B------:R-:W-:Y:S02]  /*5130*/  UIMAD UR38, UR5, UR41, UR7 ;  /* 0x00000029052672a4 */ /* 0x000fe4000f8e0207 */
[----:B------:R-:W-:Y:S11]  /*5140*/  UIMAD UR37, UR6, UR54, UR4 ;  /* 0x00000036062572a4 */ /* 0x000ff6000f8e0204 */
[----:B------:R-:W-:Y:S01]  /*5150*/  @!UPT UIADD3 URZ, UPT, UPT, URZ, URZ, URZ ;  /* 0x000000fffffff290 */ /* 0x000fe2000fffe0ff */
.L_x_86:
[----:B------:R-:W-:Y:S01]  /*5160*/  UISETP.NE.AND UP0, UPT, UR39, 0x1, UPT ;  /* 0x000000012700788c */ /* 0x000fe2000bf05270 */
[----:B------:R-:W-:Y:S10]  /*5170*/  IADD3 R81, PT, PT, R81, 0x1, RZ ;  /* 0x0000000151517810 */ /* 0x000ff40007ffe0ff */
[----:B------:R-:W2:Y:S01]  /*5180*/  @!UP0 LDCU.128 UR12, c[0x0][0xb10] ;  /* 0x00016200ff0c87ac */ /* 0x000ea20008000c00 */
[----:B------:R-:W3:Y:S01]  /*5190*/  @!UP0 LDCU UR5, c[0x0][0xb0c] ;  /* 0x00016180ff0587ac */ /* 0x000ee20008000800 */
[----:B------:R-:W4:Y:S01]  /*51a0*/  @!UP0 LDCU UR10, c[0x0][0xb20] ;  /* 0x00016400ff0a87ac */ /* 0x000f220008000800 */
[----:B--2---:R-:W-:Y:S02]  /*51b0*/  UIMAD.WIDE.U32 UR8, UR38, UR12, URZ ;  /* 0x0000000c260872a5 */ /* 0x004fe4000f8e00ff */
[----:B------:R-:W-:Y:S02]  /*51c0*/  UIMAD.WIDE.U32 UR6, UR37, UR15, URZ ;  /* 0x0000000f250672a5 */ /* 0x000fe4000f8e00ff */
[----:B------:R-:W-:Y:S03]  /*51d0*/  @!UP0 UISETP.NE.AND UP1, UPT, UR14, 0x1, UPT ;  /* 0x000000010e00888c */ /* 0x000fe6000bf25270 */
[----:B------:R-:W-:Y:S01]  /*51e0*/  @!UP0 UMOV UR4, UR9 ;  /* 0x0000000900048c82 */ /* 0x000fe20008000000 */
[----:B---3--:R-:W-:Y:S02]  /*51f0*/  @!UP0 UISETP.NE.AND UP2, UPT, UR5, 0x1, UPT ;  /* 0x000000010500888c */ /* 0x008fe4000bf45270 */
[----:B------:R-:W-:Y:S01]  /*5200*/  @!UP0 USHF.R.U32.HI UR4, URZ, UR13, UR4 ;  /* 0x0000000dff048299 */ /* 0x000fe20008011604 */
[----:B------:R-:W-:Y:S02]  /*5210*/  @!UP0 UMOV UR6, UR7 ;  /* 0x0000000700068c82 */ /* 0x000fe40008000000 */
[----:B----4-:R-:W-:Y:S02]  /*5220*/  @!UP0 USHF.R.U32.HI UR6, URZ, UR10, UR6 ;  /* 0x0000000aff068299 */ /* 0x010fe40008011606 */
[----:B------:R-:W-:Y:S02]  /*5230*/  @!UP0 USEL UR7, UR38, UR4, !UP2 ;  /* 0x0000000426078287 */ /* 0x000fe4000d000000 */
[----:B------:R-:W-:Y:S04]  /*5240*/  @!UP0 USEL UR6, UR37, UR6, !UP1 ;  /* 0x0000000625068287 */ /* 0x000fe8000c800000 */
[----:B------:R-:W-:Y:S02]  /*5250*/  @!UP0 UIADD3 UR4, UPT, UPT, -UR7, UR6, URZ ;  /* 0x0000000607048290 */ /* 0x000fe4000fffe1ff */
[----:B------:R-:W-:Y:S02]  /*5260*/  @!UP0 UIADD3 UR6, UPT, UPT, UR7, -UR6, URZ ;  /* 0x8000000607068290 */ /* 0x000fe4000fffe0ff */
[----:B------:R-:W-:Y:S02]  /*5270*/  @!UP0 UIMAD UR38, UR4, UR5, UR38 ;  /* 0x00000005042682a4 */ /* 0x000fe4000f8e0226 */
[----:B------:R-:W-:Y:S02]  /*5280*/  @!UP0 UIMAD UR37, UR6, UR14, UR37 ;  /* 0x0000000e062582a4 */ /* 0x000fe4000f8e0225 */
[----:B------:R-:W-:Y:S09]  /*5290*/  ULOP3.LUT UP0, URZ, UR56, 0x1b0, URZ, 0xc0, !UPT ;  /* 0x000001b038ff7892 */ /* 0x000ff2000f80c0ff */
[----:B------:R-:W-:Y:S05]  /*52a0*/  BRA.U !UP0, `(.L_x_87) ;  /* 0x0000000108407547 */ /* 0x000fea000b800000 */
[----:B------:R-:W2:Y:S01]  /*52b0*/  LDCU.64 UR8, c[0x4][0x80] ;  /* 0x01001000ff0877ac */ /* 0x000ea20008000a00 */
[----:B------:R-:W-:Y:S01]  /*52c0*/  MOV R3, 0x0 ;  /* 0x0000000000037802 */ /* 0x000fe20000000f00 */
[----:B------:R-:W-:Y:S02]  /*52d0*/  HFMA2 R12, -RZ, RZ, 0, 5.9604644775390625e-08 ;  /* 0x00000001ff0c7431 */ /* 0x000fe400000001ff */
[----:B------:R-:W-:Y:S02]  /*52e0*/  IMAD.MOV.U32 R8, RZ, RZ, 0x70 ;  /* 0x00000070ff087424 */ /* 0x000fe400078e00ff */
[----:B------:R-:W-:Y:S01]  /*52f0*/  IMAD.MOV.U32 R13, RZ, RZ, RZ ;  /* 0x000000ffff0d7224 */ /* 0x000fe200078e00ff */
[----:B------:R-:W3:Y:S01]  /*5300*/  LDCU.64 UR6, c[0x4][0x88] ;  /* 0x01001100ff0677ac */ /* 0x000ee20008000a00 */
[----:B------:R-:W4:Y:S01]  /*5310*/  LDC.64 R2, c[0x4][R3] ;  /* 0x0100000003027b82 */ /* 0x000f220000000a00 */
[----:B------:R-:W1:Y:S01]  /*5320*/  LDCU.64 UR4, c[0x4][0x8] ;  /* 0x01000100ff0477ac */ /* 0x000e620008000a00 */
[----:B--2---:R-:W-:Y:S01]  /*5330*/  MOV R5, UR9 ;  /* 0x0000000900057c02 */ /* 0x004fe20008000f00 */
[----:B------:R-:W-:Y:S01]  /*5340*/  IMAD.U32 R4, RZ, RZ, UR8 ;  /* 0x00000008ff047e24 */ /* 0x000fe2000f8e00ff */
[----:B---3--:R-:W-:Y:S01]  /*5350*/  MOV R7, UR7 ;  /* 0x0000000700077c02 */ /* 0x008fe20008000f00 */
[----:B------:R-:W-:Y:S01]  /*5360*/  IMAD.U32 R6, RZ, RZ, UR6 ;  /* 0x00000006ff067e24 */ /* 0x000fe2000f8e00ff */
[----:B-1----:R-:W-:Y:S01]  /*5370*/  MOV R11, UR5 ;  /* 0x00000005000b7c02 */ /* 0x002fe20008000f00 */
[----:B------:R-:W-:Y:S02]  /*5380*/  IMAD.U32 R10, RZ, RZ, UR4 ;  /* 0x00000004ff0a7e24 */ /* 0x000fe4000f8e00ff */
[----:B------:R-:W-:Y:S07]  /*5390*/  LEPC R20, `(.L_x_87) ;  /* 0x000000001014794e */ /* 0x000fee0000000000 */
[----:B----45:R-:W-:Y:S05]  /*53a0*/  CALL.ABS.NOINC R2 ;  /* 0x0000000002007343 */ /* 0x030fea0003c00000 */
.L_x_87:
[----:B------:R-:W-:Y:S01]  /*53b0*/  LOP3.LUT P0, RZ, R85, 0x1b0, RZ, 0xc0, !PT ;  /* 0x000001b055ff7812 */ /* 0x000fe2000780c0ff */
[----:B------:R-:W-:Y:S11]  /*53c0*/  BSSY.RECONVERGENT B6, `(.L_x_88) ;  /* 0x0000013000067945 */ /* 0x000ff60003800200 */
[----:B------:R-:W-:Y:S01]  /*53d0*/  @!UPT UIADD3 URZ, UPT, UPT, URZ, URZ, URZ ;  /* 0x000000fffffff290 */ /* 0x000fe2000fffe0ff */
[----:B------:R-:W-:Y:S05]  /*53e0*/  @!P0 BRA `(.L_x_89) ;  /* 0x0000000000408947 */ /* 0x000fea0003800000 */
        /* <DEDUP_REMOVED lines=16> */
.L_x_89:
[----:B------:R-:W-:Y:S05]  /*54f0*/  BSYNC.RECONVERGENT B6 ;  /* 0x0000000000067941 */ /* 0x000fea0003800200 */
.L_x_88:
[----:B------:R-:W-:Y:S01]  /*5500*/  ISETP.NE.U32.AND P3, PT, R74, RZ, PT ;  /* 0x000000ff4a00720c */ /* 0x000fe20003f65070 */
[----:B------:R-:W-:Y:S01]  /*5510*/  UISETP.NE.AND UP1, UPT, UR61, URZ, UPT ;  /* 0x000000ff3d00728c */ /* 0x000fe2000bf25270 */
[----:B------:R-:W-:Y:S02]  /*5520*/  ISETP.NE.U32.AND P4, PT, R70, RZ, PT ;  /* 0x000000ff4600720c */ /* 0x000fe40003f85070 */
[----:B------:R-:W-:Y:S02]  /*5530*/  ISETP.NE.AND.EX P3, PT, R75, RZ, PT, P3 ;  /* 0x000000ff4b00720c */ /* 0x000fe40003f65330 */
[----:B------:R-:W-:Y:S02]  /*5540*/  PLOP3.LUT P1, PT, PT, PT, PT, 0x8, 0x80 ;  /* 0x000000000080781c */ /* 0x000fe40003f2e170 */
[----:B------:R-:W-:Y:S02]  /*5550*/  PLOP3.LUT P0, PT, PT, PT, UP1, 0x80, 0x8 ;  /* 0x000000000008781c */ /* 0x000fe40003f0f018 */
[----:B------:R-:W-:Y:S02]  /*5560*/  ISETP.NE.AND.EX P4, PT, R71, RZ, PT, P4 ;  /* 0x000000ff4700720c */ /* 0x000fe40003f85340 */
[----:B------:R-:W2:Y:S09]  /*5570*/  @UP1 LDCU.64 UR4, c[0x0][0x888] ;  /* 0x00011100ff0417ac */ /* 0x000eb20008000a00 */
[----:B------:R-:W-:Y:S01]  /*5580*/  @P0 PLOP3.LUT P1, PT, P3, PT, PT, 0x80, 0x8 ;  /* 0x000000000008081c */ /* 0x000fe20001f2f070 */
[----:B--2---:R-:W-:Y:S04]  /*5590*/  @UP1 UISETP.NE.U32.AND UP0, UPT, UR4, URZ, UPT ;  /* 0x000000ff0400128c */ /* 0x004fe8000bf05070 */
[----:B------:R-:W-:Y:S04]  /*55a0*/  @UP1 UISETP.NE.AND.EX UP0, UPT, UR5, URZ, UPT, UP0 ;  /* 0x000000ff0500128c */ /* 0x000fe8000bf05300 */
[----:B------:R-:W-:Y:S01]  /*55b0*/  @UP1 USEL UR4, URZ, 0xffffffff, UP0 ;  /* 0xffffffffff041887 */ /* 0x000fe20008000000 */
[----:B------:R-:W-:Y:S11]  /*55c0*/  @!P3 BRA `(.L_x_90) ;  /* 0x000000000030b947 */ /* 0x000ff60003800000 */
        /* <DEDUP_REMOVED lines=12> */
.L_x_90:
[----:B------:R-:W-:Y:S05]  /*5690*/  @!P4 BRA `(.L_x_91) ;  /* 0x000000000024c947 */ /* 0x000fea0003800000 */
[----:B------:R-:W-:Y:S01]  /*56a0*/  ISETP.NE.U32.AND P2, PT, R68, RZ, PT ;  /* 0x000000ff4400720c */ /* 0x000fe20003f45070 */
[----:B------:R-:W2:Y:S03]  /*56b0*/  LDCU.64 UR6, c[0x0][0x358] ;  /* 0x00006b00ff0677ac */ /* 0x000ea60008000a00 */
[----:B------:R-:W-:Y:S11]  /*56c0*/  ISETP.NE.AND.EX P2, PT, R69, RZ, PT, P2 ;  /* 0x000000ff4500720c */ /* 0x000ff60003f45320 */
[----:B------:R-:W-:Y:S02]  /*56d0*/  @!UPT UIADD3 URZ, UPT, UPT, URZ, URZ, URZ ;  /* 0x000000fffffff290 */ /* 0x000fe4000fffe0ff */
[----:B------:R-:W4:Y:S01]  /*56e0*/  @P2 LDC.64 R2, c[0x0][0x8a8] ;  /* 0x00022a00ff022b82 */ /* 0x000f220000000a00 */
[----:B-1----:R-:W-:Y:S04]  /*56f0*/  @P2 IMAD R0, R70, UR36, RZ ;  /* 0x0000002446002c24 */ /* 0x002fe8000f8e02ff */
[----:B----4-:R-:W-:Y:S05]  /*5700*/  @P2 IMAD.WIDE R2, R0, 0x4, R2 ;  /* 0x0000000400022825 */ /* 0x010fea00078e0202 */
[----:B--2--5:R2:W5:Y:S02]  /*5710*/  @P2 LDG.E R38, desc[UR6][R2.64] ;  /* 0x0000000602262981 */ /* 0x024564000c1e1900 */
[----:B--2---:R-:W4:Y:S02]  /*5720*/  @!P2 LDC R38, c[0x0][0x8a0] ;  /* 0x00022800ff26ab82 */ /* 0x004f240000000800 */
.L_x_91:
[----:B---3-5:R-:W-:Y:S01]  /*5730*/  @P0 FSETP.NEU.AND P4, PT, R39, RZ, PT ;  /* 0x000000ff2700020b */ /* 0x028fe20003f8d000 */
[----:B-1----:R-:W-:Y:S01]  /*5740*/  IMAD.U32 R0, RZ, RZ, UR4 ;  /* 0x00000004ff007e24 */ /* 0x002fe2000f8e00ff */
[----:B------:R-:W-:Y:S01]  /*5750*/  @P0 LOP3.LUT P2, RZ, R79, 0xff, RZ, 0xc0, !PT ;  /* 0x000000ff4fff0812 */ /* 0x000fe2000784c0ff */
[----:B------:R-:W-:Y:S01]  /*5760*/  BSSY B1, `(.L_x_92) ;  /* 0x0000039000017945 */ /* 0x000fe20003800000 */
[----:B------:R-:W-:Y:S02]  /*5770*/  @P0 SEL R2, RZ, 0xffffffff, P4 ;  /* 0xffffffffff020807 */ /* 0x000fe40002000000 */
[----:B------:R-:W-:Y:S02]  /*5780*/  CS2R R66, SRZ ;  /* 0x0000000000427805 */ /* 0x000fe4000001ff00 */
[----:B------:R-:W-:Y:S02]  /*5790*/  LEA R22, R36, UR44, 0x3 ;  /* 0x0000002c24167c11 */ /* 0x000fe4000f8e18ff */
[----:B------:R-:W-:Y:S02]  /*57a0*/  CS2R R64, SRZ ;  /* 0x0000000000407805 */ /* 0x000fe4000001ff00 */
[----:B------:R-:W-:Y:S02]  /*57b0*/  @P1 SEL R2, R0, R2, !P2 ;  /* 0x0000000200021207 */ /* 0x000fe40005000000 */
[----:B------:R-:W-:Y:S02]  /*57c0*/  CS2R R18, SRZ ;  /* 0x0000000000127805 */ /* 0x000fe4000001ff00 */
[----:B------:R-:W-:Y:S02]  /*57d0*/  SHF.L.U32 R3, R84, 0x1f, RZ ;  /* 0x0000001f54037819 */ /* 0x000fe400000006ff */
[----:B------:R-:W-:Y:S02]  /*57e0*/  CS2R R16, SRZ ;  /* 0x0000000000107805 */ /* 0x000fe4000001ff00 */
[----:B------:R-:W-:Y:S02]  /*57f0*/  @P0 LOP3.LUT R2, R2, 0x1, RZ, 0xc0, !PT ;  /* 0x0000000102020812 */ /* 0x000fe400078ec0ff */
[----:B------:R-:W-:Y:S02]  /*5800*/  PLOP3.LUT P5, PT, PT, PT, PT, 0x8, 0x80 ;  /* 0x000000000080781c */ /* 0x000fe40003fae170 */
[----:B------:R-:W-:Y:S02]  /*5810*/  ISETP.NE.U32.OR P1, PT, R2, 0x1, !P0 ;  /* 0x000000010200780c */ /* 0x000fe40004725470 */
[----:B------:R-:W-:Y:S11]  /*5820*/  LEA.HI R2, R36, R36, RZ, 0x1 ;  /* 0x0000002424027211 */ /* 0x000ff600078f08ff */
[----:B------:R-:W-:Y:S04]  /*5830*/  @P1 SHF.L.U32 R0, R82, 0x1f, RZ ;  /* 0x0000001f52001819 */ /* 0x000fe800000006ff */
[----:B------:R1:W2:Y:S01]  /*5840*/  @P1 SYNCS.PHASECHK.TRANS64.TRYWAIT P0, [UR44+0x50], R0 ;  /* 0x00005000ff0015a7 */ /* 0x0002a2000800112c */
[----:B------:R3:W3:Y:S01]  /*5850*/  SYNCS.PHASECHK.TRANS64.TRYWAIT P4, [R22+URZ+0x90], R3 ;  /* 0x00009003160075a7 */ /* 0x0006e200080811ff */
[C---:B-1----:R-:W-:Y:S01]  /*5860*/  IMAD.SHL.U32 R0, R2.reuse, 0x20, RZ ;  /* 0x0000002002007824 */ /* 0x042fe200078e00ff */
[----:B------:R-:W-:Y:S04]  /*5870*/  LOP3.LUT R2, R2, 0xffe, RZ, 0xc0, !PT ;  /* 0x00000ffe02027812 */ /* 0x000fe800078ec0ff */
[----:B------:R-:W-:Y:S01]  /*5880*/  LOP3.LUT R0, R0, 0xffffffc0, RZ, 0xc0, !PT ;  /* 0xffffffc000007812 */ /* 0x000fe200078ec0ff */
[----:B------:R-:W-:Y:S04]  /*5890*/  IMAD.IADD R2, R36, 0x1, -R2 ;  /* 0x0000000124027824 */ /* 0x000fe800078e0a02 */
[----:B------:R-:W-:Y:S04]  /*58a0*/  IMAD.IADD R0, R37, 0x1, R0 ;  /* 0x0000000125007824 */ /* 0x000fe800078e0200 */
[----:B------:R-:W-:Y:S01]  /*58b0*/  IMAD R2, R2, 0x100000, R0 ;  /* 0x0010000002027824 */ /* 0x000fe200078e0200 */
[----:B--2---:R-:W-:Y:S01]  /*58c0*/  @P1 PLOP3.LUT P5, PT, P0, PT, PT, 0x8, 0x80 ;  /* 0x000000000080181c */ /* 0x004fe200007ae170 */
[----:B------:R-:W-:Y:S01]  /*58d0*/  @!UPT UIADD3 URZ, UPT, UPT, URZ, URZ, URZ ;  /* 0x000000fffffff290 */ /* 0x000fe2000fffe0ff */
[----:B---3--:R-:W-:Y:S11]  /*58e0*/  @!P1 BRA `(.L_x_93) ;  /* 0x0000000000809947 */ /* 0x008ff60003800000 */
[----:B------:R-:W-:Y:S01]  /*58f0*/  ISETP.NE.U32.AND P0, PT, RZ, UR58, PT ;  /* 0x0000003aff007c0c */ /* 0x000fe2000bf05070 */
[----:B------:R-:W-:Y:S01]  /*5900*/  BSSY B0, `(.L_x_94) ;  /* 0x0000012000007945 */ /* 0x000fe20003800000 */
[----:B------:R-:W-:Y:S02]  /*5910*/  FSETP.NEU.AND P2, PT, R39, RZ, PT ;  /* 0x000000ff2700720b */ /* 0x000fe40003f4d000 */
[----:B------:R-:W-:Y:S02]  /*5920*/  CS2R R18, SRZ ;  /* 0x0000000000127805 */ /* 0x000fe4000001ff00 */
[----:B------:R-:W-:Y:S02]  /*5930*/  ISETP.NE.AND.EX P0, PT, RZ, UR59, PT, P0 ;  /* 0x0000003bff007c0c */ /* 0x000fe4000bf05300 */
[----:B------:R-:W-:Y:S02]  /*5940*/  CS2R R16, SRZ ;  /* 0x0000000000107805 */ /* 0x000fe4000001ff00 */
[----:B------:R-:W-:Y:S02]  /*5950*/  LOP3.LUT P1, RZ, R79, 0xff, RZ, 0xc0, !PT ;  /* 0x000000ff4fff7812 */ /* 0x000fe4000782c0ff */
[----:B------:R-:W-:Y:S02]  /*5960*/  CS2R R66, SRZ ;  /* 0x0000000000427805 */ /* 0x000fe4000001ff00 */
[----:B------:R-:W-:Y:S02]  /*5970*/  SEL R0, RZ, 0xffffffff, P2 ;  /* 0xffffffffff007807 */ /* 0x000fe40001000000 */
[----:B------:R-:W-:Y:S02]  /*5980*/  CS2R R64, SRZ ;  /* 0x0000000000407805 */ /* 0x000fe4000001ff00 */
[----:B------:R-:W-:Y:S04]  /*5990*/  SEL R4, RZ, 0xffffffff, P0 ;  /* 0xffffffffff047807 */ /* 0x000fe80000000000 */
[----:B------:R-:W-:Y:S04]  /*59a0*/  @P3 SEL R0, R4, R0, !P1 ;  /* 0x0000000004003207 */ /* 0x000fe80004800000 */
[----:B------:R-:W-:Y:S04]  /*59b0*/  LOP3.LUT R0, R0, 0x1, RZ, 0xc0, !PT ;  /* 0x0000000100007812 */ /* 0x000fe800078ec0ff */
[----:B------:R-:W-:Y:S01]  /*59c0*/  ISETP.NE.U32.AND P0, PT, R0, 0x1, PT ;  /* 0x000000010000780c */ /* 0x000fe20003f05070 */
[----:B------:R-:W-:Y:S01]  /*59d0*/  @!UPT UIADD3 URZ, UPT, UPT, URZ, URZ, URZ ;  /* 0x000000fffffff290 */ /* 0x000fe2000fffe0ff */
[----:B------:R-:W-:Y:S11]  /*59e0*/  @!P5 BRA `(.L_x_95) ;  /* 0x00000000000cd947 */ /* 0x000ff60003800000 */
[----:B------:R-:W-:Y:S04]  /*59f0*/  SHF.L.U32 R4, R82, 0x1f, RZ ;  /* 0x0000001f52047819 */ /* 0x000fe800000006ff */
[----:B------:R-:W1:Y:S02]  /*5a00*/  SYNCS.PHASECHK.TRANS64.TRYWAIT P1, [UR44+0x50], R4 ;  /* 0x00005004ff0075a7 */ /* 0x000e64000802112c */
[----:B-1----:R-:W-:Y:S05]  /*5a10*/  @!P1 BRA `(.L_x_96) ;  /* 0x0000001400689947 */ /* 0x002fea0003800000 */
.L_x_95:
[----:B------:R-:W-:Y:S05]  /*5a20*/  BSYNC B0 ;  /* 0x0000000000007941 */ /* 0x000fea0003800000 */
.L_x_94:
[----:B------:R2:W3:Y:S01]  /*5a30*/  @P0 LDS.128 R16, [R78+UR44+0x200] ;  /* 0x0002002c4e100984 */ /* 0x0004e20008000c00 */
[----:B------:R-:W-:Y:S01]  /*5a40*/  UIADD3 UR4, UPT, UPT, UR44, 0x58, URZ ;  /* 0x000000582c047890 */ /* 0x000fe2000fffe0ff */
[----:B------:R-:W-:Y:S02]  /*5a50*/  LOP3.LUT R82, R82, 0x1, RZ, 0x3c, !PT ;  /* 0x0000000152527812 */ /* 0x000fe400078e3cff */
[----:B------:R2:W1:Y:S01]  /*5a60*/  @P0 LDS.128 R64, [R77+0x10] ;  /* 0x000010004d400984 */ /* 0x0004620000000c00 */
[----:B------:R-:W-:Y:S01]  /*5a70*/  UPRMT UR4, UR48, 0x654, UR4 ;  /* 0x0000065430047896 */ /* 0x000fe20008000004 */
[----:B------:R-:W-:Y:S01]  /*5a80*/  @!PT LDS RZ, [RZ] ;  /* 0x00000000fffff984 */ /* 0x000fe20000000800 */
[----:B------:R-:W-:Y:S01]  /*5a90*/  @!PT LDS RZ, [RZ] ;  /* 0x00000000fffff984 */ /* 0x000fe20000000800 */
[----:B------:R-:W-:Y:S01]  /*5aa0*/  @!PT LDS RZ, [RZ] ;  /* 0x00000000fffff984 */ /* 0x000fe20000000800 */
[----:B------:R-:W-:Y:S01]  /*5ab0*/  @!PT LDS RZ, [RZ] ;  /* 0x00000000fffff984 */ /* 0x000fe20000000800 */
[----:B------:R5:W-:Y:S06]  /*5ac0*/  MEMBAR.ALL.CTA ;  /* 0x0000000000007992 */ /* 0x000bec0000008000 */
[----:B-----5:R-:W5:Y:S02]  /*5ad0*/  FENCE.VIEW.ASYNC.S ;  /* 0x00000000000073c6 */ /* 0x020f640000000000 */
[----:B-----5:R-:W-:Y:S03]  /*5ae0*/  SYNCS.ARRIVE.TRANS64.RED.A1T0 RZ, [UR4], RZ ;  /* 0x000000ffffff79a7 */ /* 0x020fe60008100404 */
.L_x_93:
[----:B------:R-:W-:Y:S05]  /*5af0*/  BSYNC B1 ;  /* 0x0000000000017941 */ /* 0x000fea0003800000 */
.L_x_92:
[----:B-1----:R-:W-:Y:S04]  /*5b00*/  SHF.R.U32.HI R0, RZ, 0x15, R2 ;  /* 0x00000015ff007819 */ /* 0x002fe80000011602 */
[----:B------:R-:W-:Y:S01]  /*5b10*/  LOP3.LUT P0, RZ, R0, 0x3, R80, 0x48, !PT ;  /* 0x0000000300ff7812 */ /* 0x000fe20007804850 */
[----:B------:R-:W-:Y:S01]  /*5b20*/  @!UPT UIADD3 URZ, UPT, UPT, URZ, URZ, URZ ;  /* 0x000000fffffff290 */ /* 0x000fe2000fffe0ff */
[----:B------:R-:W-:Y:S11]  /*5b30*/  @P4 BRA `(.L_x_97) ;  /* 0x0000000000084947 */ /* 0x000ff60003800000 */
[----:B------:R-:W1:Y:S02]  /*5b40*/  SYNCS.PHASECHK.TRANS64.TRYWAIT P1, [R22+URZ+0x90], R3 ;  /* 0x00009003160075a7 */ /* 0x000e6400080211ff */
[----:B-1----:R-:W-:Y:S05]  /*5b50*/  @!P1 BRA `(.L_x_98) ;  /* 0x0000001400309947 */ /* 0x002fea0003800000 */
.L_x_97:
[----:B------:R-:W-:Y:S05]  /*5b60*/  @!P0 BRA `(.L_x_99) ;  /* 0x0000000000408947 */ /* 0x000fea0003800000 */
[----:B------:R-:W1:Y:S01]  /*5b70*/  LDCU.64 UR8, c[0x4][0x70] ;  /* 0x01000e00ff0877ac */ /* 0x000e620008000a00 */
[----:B------:R-:W-:Y:S01]  /*5b80*/  MOV R15, 0x0 ;  /* 0x00000000000f7802 */ /* 0x000fe20000000f00 */
[----:B------:R-:W-:Y:S02]  /*5b90*/  HFMA2 R12, -RZ, RZ, 0, 5.9604644775390625e-08 ;  /* 0x00000001ff0c7431 */ /* 0x000fe400000001ff */
[----:B------:R-:W-:Y:S02]  /*5ba0*/  IMAD.MOV.U32 R8, RZ, RZ, 0x192 ;  /* 0x00000192ff087424 */ /* 0x000fe400078e00ff */
[----:B------:R-:W-:Y:S01]  /*5bb0*/  IMAD.MOV.U32 R13, RZ, RZ, RZ ;  /* 0x000000ffff0d7224 */ /* 0x000fe200078e00ff */
[----:B------:R-:W5:Y:S01]  /*5bc0*/  LDCU.64 UR6, c[0x4][0x78] ;  /* 0x01000f00ff0677ac */ /* 0x000f620008000a00 */
[----:B------:R-:W2:Y:S01]  /*5bd0*/  LDC.64 R14, c[0x4][R15] ;  /* 0x010000000f0e7b82 */ /* 0x000ea20000000a00 */
[----:B------:R-:W3:Y:S01]  /*5be0*/  LDCU.64 UR4, c[0x4][0x10] ;  /* 0x01000200ff0477ac */ /* 0x000ee20008000a00 */
[----:B-1----:R-:W-:Y:S01]  /*5bf0*/  MOV R5, UR9 ;  /* 0x0000000900057c02 */ /* 0x002fe20008000f00 */
[----:B------:R-:W-:Y:S01]  /*5c00*/  IMAD.U32 R4, RZ, RZ, UR8 ;  /* 0x00000008ff047e24 */ /* 0x000fe2000f8e00ff */
[----:B-----5:R-:W-:Y:S01]  /*5c10*/  MOV R7, UR7 ;  /* 0x0000000700077c02 */ /* 0x020fe20008000f00 */
[----:B------:R-:W-:Y:S01]  /*5c20*/  IMAD.U32 R6, RZ, RZ, UR6 ;  /* 0x00000006ff067e24 */ /* 0x000fe2000f8e00ff */
[----:B---3--:R-:W-:Y:S01]  /*5c30*/  MOV R11, UR5 ;  /* 0x00000005000b7c02 */ /* 0x008fe20008000f00 */
[----:B------:R-:W-:Y:S02]  /*5c40*/  IMAD.U32 R10, RZ, RZ, UR4 ;  /* 0x00000004ff0a7e24 */ /* 0x000fe4000f8e00ff */
[----:B------:R-:W-:Y:S07]  /*5c50*/  LEPC R20, `(.L_x_99) ;  /* 0x000000001014794e */ /* 0x000fee0000000000 */
[----:B--2-4-:R-:W-:Y:S05]  /*5c60*/  CALL.ABS.NOINC R14 ;  /* 0x000000000e007343 */ /* 0x014fea0003c00000 */
.L_x_99:
[----:B------:R-:W-:Y:S01]  /*5c70*/  LOP3.LUT P0, RZ, R76, 0x60, RZ, 0xc0, !PT ;  /* 0x000000604cff7812 */ /* 0x000fe2000780c0ff */
[----:B------:R-:W-:Y:S05]  /*5c80*/  WARPSYNC.ALL ;  /* 0x0000000000007948 */ /* 0x000fea0003800000 */
[----:B------:R-:W-:Y:S01]  /*5c90*/  R2UR UR4, R2 ;  /* 0x00000000020472ca */ /* 0x000fe200000e0000 */
[----:B------:R-:W-:Y:S01]  /*5ca0*/  BSSY.RECONVERGENT B0, `(.L_x_100) ;  /* 0x000009f000007945 */ /* 0x000fe20003800200 */
[-C--:B---3--:R-:W-:Y:S02]  /*5cb0*/  F2FP.F16.E4M3.UNPACK_B R2, R16.reuse ;  /* 0x00000010ff02723e */ /* 0x088fe400020006ff */
[----:B------:R-:W-:Y:S02]  /*5cc0*/  F2FP.F16.E4M3.UNPACK_B R16, R16.H1 ;  /* 0x00000010ff10723e */ /* 0x000fe400030006ff */
[----:B------:R-:W-:Y:S01]  /*5cd0*/  R2UR UR5, R22 ;  /* 0x00000000160572ca */ /* 0x000fe200000e0000 */
[----:B------:R-:W-:Y:S01]  /*5ce0*/  HADD2.F32 R0, -RZ, R2.H0_H0 ;  /* 0x20000002ff007230 */ /* 0x000fe20000004100 */
[-C--:B------:R-:W-:Y:S01]  /*5cf0*/  F2FP.F16.E4M3.UNPACK_B R42, R17.reuse ;  /* 0x00000011ff2a723e */ /* 0x080fe200020006ff */
[--C-:B------:R-:W-:Y:S01]  /*5d00*/  HADD2.F32 R3, -RZ, R16.reuse.H0_H0 ;  /* 0x20000010ff037230 */ /* 0x100fe20000004100 */
[----:B------:R-:W-:Y:S01]  /*5d10*/  F2FP.F16.E4M3.UNPACK_B R44, R17.H1 ;  /* 0x00000011ff2c723e */ /* 0x000fe200030006ff */
[----:B------:R-:W-:Y:S01]  /*5d20*/  HADD2.F32 R40, -RZ, R16.H1_H1 ;  /* 0x30000010ff287230 */ /* 0x000fe20000004100 */
[-C--:B------:R-:W-:Y:S01]  /*5d30*/  F2FP.F16.E4M3.UNPACK_B R46, R18.reuse ;  /* 0x00000012ff2e723e */ /* 0x080fe200020006ff */
[----:B------:R-:W-:Y:S01]  /*5d40*/  HADD2.F32 R2, -RZ, R2.H1_H1 ;  /* 0x30000002ff027230 */ /* 0x000fe20000004100 */
[----:B------:R-:W-:Y:S01]  /*5d50*/  F2FP.F16.E4M3.UNPACK_B R48, R18.H1 ;  /* 0x00000012ff30723e */ /* 0x000fe200030006ff */
[--C-:B------:R-:W-:Y:S01]  /*5d60*/  HADD2.F32 R41, -RZ, R42.reuse.H0_H0 ;  /* 0x2000002aff297230 */ /* 0x100fe20000004100 */
[-C--:B------:R-:W-:Y:S01]  /*5d70*/  F2FP.F16.E4M3.UNPACK_B R50, R19.reuse ;  /* 0x00000013ff32723e */ /* 0x080fe200020006ff */
[----:B------:R-:W-:Y:S01]  /*5d80*/  HADD2.F32 R42, -RZ, R42.H1_H1 ;  /* 0x3000002aff2a7230 */ /* 0x000fe20000004100 */
[----:B------:R-:W-:Y:S01]  /*5d90*/  F2FP.F16.E4M3.UNPACK_B R52, R19.H1 ;  /* 0x00000013ff34723e */ /* 0x000fe200030006ff */
[----:B------:R-:W-:Y:S01]  /*5da0*/  HADD2.F32 R43, -RZ, R44.H0_H0 ;  /* 0x2000002cff2b7230 */ /* 0x000fe20000004100 */
[----:B------:R-:W-:Y:S01]  /*5db0*/  LDTM.16dp32bit_t0_t15.x32 R4, tmem[UR4] ;  /* 0x00000004000479ee */ /* 0x000fe20008a80000 */
[----:B------:R-:W1:Y:S01]  /*5dc0*/  LDTM.16dp32bit_t16_t31.x32 R4, tmem[UR4+0x20] ;  /* 0x00002004000479ee */ /* 0x000e620008aa0000 */
[----:B------:R-:W-:Y:S01]  /*5dd0*/  NOP ;  /* 0x0000000000007918 */ /* 0x000fe20000000000 */
[----:B------:R-:W-:Y:S01]  /*5de0*/  UIADD3 UR4, UPT, UPT, UR5, 0xb0, URZ ;  /* 0x000000b005047890 */ /* 0x000fe2000fffe0ff */
[--C-:B------:R-:W-:Y:S01]  /*5df0*/  HADD2.F32 R45, -RZ, R46.reuse.H0_H0 ;  /* 0x2000002eff2d7230 */ /* 0x100fe20000004100 */
[----:B------:R-:W-:Y:S01]  /*5e00*/  F2FP.F16.E4M3.UNPACK_B R54, R64 ;  /* 0x00000040ff36723e */ /* 0x000fe200020006ff */
[----:B------:R-:W-:Y:S01]  /*5e10*/  HADD2.F32 R46, -RZ, R46.H1_H1 ;  /* 0x3000002eff2e7230 */ /* 0x000fe20000004100 */
[----:B------:R-:W-:Y:S01]  /*5e20*/  UPRMT UR4, UR48, 0x654, UR4 ;  /* 0x0000065430047896 */ /* 0x000fe20008000004 */
[--C-:B------:R-:W-:Y:S01]  /*5e30*/  HADD2.F32 R49, -RZ, R50.reuse.H0_H0 ;  /* 0x20000032ff317230 */ /* 0x100fe20000004100 */
[-C--:B------:R-:W-:Y:S01]  /*5e40*/  F2FP.F16.E4M3.UNPACK_B R58, R65.reuse ;  /* 0x00000041ff3a723e */ /* 0x080fe200020006ff */
[----:B------:R-:W-:Y:S01]  /*5e50*/  HADD2.F32 R50, -RZ, R50.H1_H1 ;  /* 0x30000032ff327230 */ /* 0x000fe20000004100 */
[----:B------:R-:W-:Y:S01]  /*5e60*/  F2FP.F16.E4M3.UNPACK_B R62, R66 ;  /* 0x00000042ff3e723e */ /* 0x000fe200020006ff */
[--C-:B------:R-:W-:Y:S01]  /*5e70*/  HADD2.F32 R53, -RZ, R54.reuse.H0_H0 ;  /* 0x20000036ff357230 */ /* 0x100fe20000004100 */
[----:B------:R-:W-:Y:S01]  /*5e80*/  F2FP.F16.E4M3.UNPACK_B R56, R64.H1 ;  /* 0x00000040ff38723e */ /* 0x000fe200030006ff */
[----:B------:R-:W-:Y:S01]  /*5e90*/  HADD2.F32 R54, -RZ, R54.H1_H1 ;  /* 0x30000036ff367230 */ /* 0x000fe20000004100 */
[----:B------:R-:W-:Y:S01]  /*5ea0*/  F2FP.F16.E4M3.UNPACK_B R60, R65.H1 ;  /* 0x00000041ff3c723e */ /* 0x000fe200030006ff */
[----:B-1----:R-:W-:Y:S01]  /*5eb0*/  SYNCS.ARRIVE.TRANS64.RED.A1T0 RZ, [UR4], RZ ;  /* 0x000000ffffff79a7 */ /* 0x002fe20008100404 */
[--C-:B------:R-:W-:Y:S01]  /*5ec0*/  HADD2.F32 R57, -RZ, R58.reuse.H0_H0 ;  /* 0x2000003aff397230 */ /* 0x100fe20000004100 */
[-C--:B------:R-:W-:Y:S01]  /*5ed0*/  F2FP.F16.E4M3.UNPACK_B R65, R67.reuse ;  /* 0x00000043ff41723e */ /* 0x080fe200020006ff */
[----:B------:R-:W-:Y:S01]  /*5ee0*/  HADD2.F32 R58, -RZ, R58.H1_H1 ;  /* 0x3000003aff3a7230 */ /* 0x000fe20000004100 */
[----:B------:R-:W-:Y:S01]  /*5ef0*/  F2FP.F16.E4M3.UNPACK_B R64, R66.H1 ;  /* 0x00000042ff40723e */ /* 0x000fe200030006ff */
[--C-:B------:R-:W-:Y:S01]  /*5f00*/  HADD2.F32 R61, -RZ, R62.reuse.H0_H0 ;  /* 0x2000003eff3d7230 */ /* 0x100fe20000004100 */
[----:B------:R-:W-:Y:S01]  /*5f10*/  F2FP.F16.E4M3.UNPACK_B R67, R67.H1 ;  /* 0x00000043ff43723e */ /* 0x000fe200030006ff */
[----:B------:R-:W-:Y:S01]  /*5f20*/  HADD2.F32 R62, -RZ, R62.H1_H1 ;  /* 0x3000003eff3e7230 */ /* 0x000fe20000004100 */
[----:B------:R-:W-:Y:S01]  /*5f30*/  IADD3 R36, PT, PT, R36, 0x1, RZ ;  /* 0x0000000124247810 */ /* 0x000fe20007ffe0ff */
[C---:B----4-:R-:W-:Y:S01]  /*5f40*/  FMUL R4, R38.reuse, R4 ;  /* 0x0000000426047220 */ /* 0x050fe20000400000 */
[C---:B------:R-:W-:Y:S01]  /*5f50*/  FMUL R5, R38.reuse, R5 ;  /* 0x0000000526057220 */ /* 0x040fe20000400000 */
[C---:B------:R-:W-:Y:S01]  /*5f60*/  FMUL R8, R38.reuse, R8 ;  /* 0x0000000826087220 */ /* 0x040fe20000400000 */
[C---:B------:R-:W-:Y:S01]  /*5f70*/  FMUL R9, R38.reuse, R9 ;  /* 0x0000000926097220 */ /* 0x040fe20000400000 */
[C---:B------:R-:W-:Y:S01]  /*5f80*/  FFMA R4, R39.reuse, R0, R4 ;  /* 0x0000000027047223 */ /* 0x040fe20000000004 */
[C---:B------:R-:W-:Y:S01]  /*5f90*/  FFMA R5, R39.reuse, R2, R5 ;  /* 0x0000000227057223 */ /* 0x040fe20000000005 */
[C---:B------:R-:W-:Y:S01]  /*5fa0*/  FMUL R12, R38.reuse, R12 ;  /* 0x0000000c260c7220 */ /* 0x040fe20000400000 */
        /* <DEDUP_REMOVED lines=10> */
[----:B------:R-:W-:Y:S02]  /*6050*/  HADD2.F32 R44, -RZ, R44.H1_H1 ;  /* 0x3000002cff2c7230 */ /* 0x000fe40000004100 */
[C---:B------:R-:W-:Y:S01]  /*6060*/  FMUL R10, R38.reuse, R10 ;  /* 0x0000000a260a7220 */ /* 0x040fe20000400000 */
[C---:B------:R-:W-:Y:S01]  /*6070*/  FFMA R6, R39.reuse, R3, R6 ;  /* 0x0000000327067223 */ /* 0x040fe20000000006 */
[C---:B------:R-:W-:Y:S01]  /*6080*/  FFMA R7, R39.reuse, R40, R7 ;  /* 0x0000002827077223 */ /* 0x040fe20000000007 */
[C---:B------:R-:W-:Y:S01]  /*6090*/  FFMA R8, R39.reuse, R41, R8 ;  /* 0x0000002927087223 */ /* 0x040fe20000000008 */
[C---:B------:R-:W-:Y:S01]  /*60a0*/  FFMA R9, R39.reuse, R42, R9 ;  /* 0x0000002a27097223 */ /* 0x040fe20000000009 */
[----:B------:R-:W-:Y:S01]  /*60b0*/  FFMA R10, R39, R43, R10 ;  /* 0x0000002b270a7223 */ /* 0x000fe2000000000a */
[--C-:B------:R-:W-:Y:S01]  /*60c0*/  HADD2.F32 R40, -RZ, R65.reuse.H0_H0 ;  /* 0x20000041ff287230 */ /* 0x100fe20000004100 */
[----:B------:R-:W-:Y:S01]  /*60d0*/  F2FP.SATFINITE.E4M3.F32.PACK_AB_MERGE_C R86, R7, R6, RZ ;  /* 0x000000060756723e */ /* 0x000fe200048070ff */
[C---:B------:R-:W-:Y:S01]  /*60e0*/  FMUL R7, R38.reuse, R24 ;  /* 0x0000001826077220 */ /* 0x040fe20000400000 */
[C---:B------:R-:W-:Y:S01]  /*60f0*/  FMUL R24, R38.reuse, R29 ;  /* 0x0000001d26187220 */ /* 0x040fe20000400000 */
[C---:B------:R-:W-:Y:S01]  /*6100*/  FMUL R29, R38.reuse, R34 ;  /* 0x00000022261d7220 */ /* 0x040fe20000400000 */
[----:B------:R-:W-:Y:S02]  /*6110*/  HADD2.F32 R65, -RZ, R65.H1_H1 ;  /* 0x30000041ff417230 */ /* 0x000fe40000004100 */
[C---:B------:R-:W-:Y:S01]  /*6120*/  FMUL R11, R38.reuse, R11 ;  /* 0x0000000b260b7220 */ /* 0x040fe20000400000 */
[--C-:B------:R-:W-:Y:S02]  /*6130*/  HADD2.F32 R47, -RZ, R48.reuse.H0_H0 ;  /* 0x20000030ff2f7230 */ /* 0x100fe40000004100 */
[C---:B------:R-:W-:Y:S01]  /*6140*/  FMUL R14, R38.reuse, R14 ;  /* 0x0000000e260e7220 */ /* 0x040fe20000400000 */
[----:B------:R-:W-:Y:S02]  /*6150*/  HADD2.F32 R48, -RZ, R48.H1_H1 ;  /* 0x30000030ff307230 */ /* 0x000fe40000004100 */
[C---:B------:R-:W-:Y:S01]  /*6160*/  FFMA R11, R39.reuse, R44, R11 ;  /* 0x0000002c270b7223 */ /* 0x040fe2000000000b */
[C---:B------:R-:W-:Y:S01]  /*6170*/  FFMA R12, R39.reuse, R45, R12 ;  /* 0x0000002d270c7223 */ /* 0x040fe2000000000c */
[C---:B------:R-:W-:Y:S01]  /*6180*/  FFMA R13, R39.reuse, R46, R13 ;  /* 0x0000002e270d7223 */ /* 0x040fe2000000000d */
[----:B------:R-:W-:Y:S01]  /*6190*/  FFMA R14, R39, R47, R14 ;  /* 0x0000002f270e7223 */ /* 0x000fe2000000000e */
[C---:B------:R-:W-:Y:S01]  /*61a0*/  FMUL R15, R38.reuse, R15 ;  /* 0x0000000f260f7220 */ /* 0x040fe20000400000 */
[--C-:B------:R-:W-:Y:S01]  /*61b0*/  HADD2.F32 R51, -RZ, R52.reuse.H0_H0 ;  /* 0x20000034ff337230 */ /* 0x100fe20000004100 */
[----:B------:R-:W-:Y:S01]  /*61c0*/  F2FP.SATFINITE.E4M3.F32.PACK_AB_MERGE_C R10, R11, R10, RZ ;  /* 0x0000000a0b0a723e */ /* 0x000fe200048070ff */
[----:B------:R-:W-:Y:S02]  /*61d0*/  HADD2.F32 R52, -RZ, R52.H1_H1 ;  /* 0x30000034ff347230 */ /* 0x000fe40000004100 */
[C---:B------:R-:W-:Y:S01]  /*61e0*/  FFMA R15, R39.reuse, R48, R15 ;  /* 0x00000030270f7223 */ /* 0x040fe2000000000f */
[C---:B------:R-:W-:Y:S01]  /*61f0*/  FFMA R16, R39.reuse, R49, R16 ;  /* 0x0000003127107223 */ /* 0x040fe20000000010 */
[C---:B------:R-:W-:Y:S01]  /*6200*/  FFMA R17, R39.reuse, R50, R17 ;  /* 0x0000003227117223 */ /* 0x040fe20000000011 */
[C---:B------:R-:W-:Y:S01]  /*6210*/  FMUL R18, R38.reuse, R18 ;  /* 0x0000001226127220 */ /* 0x040fe20000400000 */
[C---:B------:R-:W-:Y:S01]  /*6220*/  FMUL R19, R38.reuse, R19 ;  /* 0x0000001326137220 */ /* 0x040fe20000400000 */
[--C-:B------:R-:W-:Y:S02]  /*6230*/  HADD2.F32 R55, -RZ, R56.reuse.H0_H0 ;  /* 0x20000038ff377230 */ /* 0x100fe40000004100 */
[C---:B------:R-:W-:Y:S01]  /*6240*/  FMUL R3, R38.reuse, R22 ;  /* 0x0000001626037220 */ /* 0x040fe20000400000 */
[C---:B------:R-:W-:Y:S01]  /*6250*/  FFMA R18, R39.reuse, R51, R18 ;  /* 0x0000003327127223 */ /* 0x040fe20000000012 */
[----:B------:R-:W-:Y:S02]  /*6260*/  HADD2.F32 R56, -RZ, R56.H1_H1 ;  /* 0x30000038ff387230 */ /* 0x000fe40000004100 */
[C---:B------:R-:W-:Y:S01]  /*6270*/  FFMA R19, R39.reuse, R52, R19 ;  /* 0x0000003427137223 */ /* 0x040fe20000000013 */
[C---:B------:R-:W-:Y:S01]  /*6280*/  FMUL R6, R38.reuse, R23 ;  /* 0x0000001726067220 */ /* 0x040fe20000400000 */
[C---:B------:R-:W-:Y:S01]  /*6290*/  FFMA R0, R39.reuse, R53, R0 ;  /* 0x0000003527007223 */ /* 0x040fe20000000000 */
[C---:B------:R-:W-:Y:S01]  /*62a0*/  FFMA R2, R39.reuse, R54, R2 ;  /* 0x0000003627027223 */ /* 0x040fe20000000002 */
[--C-:B------:R-:W-:Y:S02]  /*62b0*/  HADD2.F32 R59, -RZ, R60.reuse.H0_H0 ;  /* 0x2000003cff3b7230 */ /* 0x100fe40000004100 */
[C---:B------:R-:W-:Y:S01]  /*62c0*/  FFMA R3, R39.reuse, R55, R3 ;  /* 0x0000003727037223 */ /* 0x040fe20000000003 */
[----:B------:R-:W-:Y:S02]  /*62d0*/  HADD2.F32 R60, -RZ, R60.H1_H1 ;  /* 0x3000003cff3c7230 */ /* 0x000fe40000004100 */
[C---:B------:R-:W-:Y:S01]  /*62e0*/  FMUL R21, R38.reuse, R26 ;  /* 0x0000001a26157220 */ /* 0x040fe20000400000 */
[C---:B------:R-:W-:Y:S01]  /*62f0*/  FMUL R22, R38.reuse, R27 ;  /* 0x0000001b26167220 */ /* 0x040fe20000400000 */
[C---:B------:R-:W-:Y:S01]  /*6300*/  FFMA R6, R39.reuse, R56, R6 ;  /* 0x0000003827067223 */ /* 0x040fe20000000006 */
[C---:B------:R-:W-:Y:S01]  /*6310*/  FFMA R7, R39.reuse, R57, R7 ;  /* 0x0000003927077223 */ /* 0x040fe20000000007 */
[C---:B------:R-:W-:Y:S01]  /*6320*/  FMUL R23, R38.reuse, R28 ;  /* 0x0000001c26177220 */ /* 0x040fe20000400000 */
[C---:B------:R-:W-:Y:S01]  /*6330*/  FFMA R20, R39.reuse, R58, R20 ;  /* 0x0000003a27147223 */ /* 0x040fe20000000014 */
[--C-:B------:R-:W-:Y:S02]  /*6340*/  HADD2.F32 R63, -RZ, R64.reuse.H0_H0 ;  /* 0x20000040ff3f7230 */ /* 0x100fe40000004100 */
[C---:B------:R-:W-:Y:S01]  /*6350*/  FFMA R21, R39.reuse, R59, R21 ;  /* 0x0000003b27157223 */ /* 0x040fe20000000015 */
[----:B------:R-:W-:Y:S02]  /*6360*/  HADD2.F32 R64, -RZ, R64.H1_H1 ;  /* 0x30000040ff407230 */ /* 0x000fe40000004100 */
[C---:B------:R-:W-:Y:S01]  /*6370*/  FFMA R22, R39.reuse, R60, R22 ;  /* 0x0000003c27167223 */ /* 0x040fe20000000016 */
[C---:B------:R-:W-:Y:S01]  /*6380*/  FMUL R26, R38.reuse, R31 ;  /* 0x0000001f261a7220 */ /* 0x040fe20000400000 */
[C---:B------:R-:W-:Y:S01]  /*6390*/  FMUL R27, R38.reuse, R32 ;  /* 0x00000020261b7220 */ /* 0x040fe20000400000 */
[C---:B------:R-:W-:Y:S01]  /*63a0*/  FFMA R23, R39.reuse, R61, R23 ;  /* 0x0000003d27177223 */ /* 0x040fe20000000017 */
[----:B------:R-:W-:Y:S01]  /*63b0*/  FMUL R28, R38, R33 ;  /* 0x00000021261c7220 */ /* 0x000fe20000400000 */
[C---:B------:R-:W-:Y:S01]  /*63c0*/  FFMA R24, R39.reuse, R62, R24 ;  /* 0x0000003e27187223 */ /* 0x040fe20000000018 */
[--C-:B------:R-:W-:Y:S02]  /*63d0*/  HADD2.F32 R66, -RZ, R67.reuse.H0_H0 ;  /* 0x20000043ff427230 */ /* 0x100fe40000004100 */
[C---:B------:R-:W-:Y:S01]  /*63e0*/  FFMA R25, R39.reuse, R63, R25 ;  /* 0x0000003f27197223 */ /* 0x040fe20000000019 */
[----:B------:R-:W-:Y:S02]  /*63f0*/  HADD2.F32 R67, -RZ, R67.H1_H1 ;  /* 0x30000043ff437230 */ /* 0x000fe40000004100 */
[----:B------:R-:W-:Y:S01]  /*6400*/  FFMA R26, R39, R64, R26 ;  /* 0x00000040271a7223 */ /* 0x000fe2000000001a */
[----:B------:R-:W-:Y:S01]  /*6410*/  F2FP.SATFINITE.E4M3.F32.PACK_AB_MERGE_C R14, R15, R14, RZ ;  /* 0x0000000e0f0e723e */ /* 0x000fe200048070ff */
[----:B------:R-:W-:Y:S01]  /*6420*/  FFMA R27, R39, R40, R27 ;  /* 0x00000028271b7223 */ /* 0x000fe2000000001b */
[----:B------:R-:W-:Y:S01]  /*6430*/  F2FP.SATFINITE.E4M3.F32.PACK_AB_MERGE_C R18, R19, R18, RZ ;  /* 0x000000121312723e */ /* 0x000fe200048070ff */
[C---:B------:R-:W-:Y:S01]  /*6440*/  FFMA R28, R39.reuse, R65, R28 ;  /* 0x00000041271c7223 */ /* 0x040fe2000000001c */
[C---:B------:R-:W-:Y:S01]  /*6450*/  FFMA R29, R39.reuse, R66, R29 ;  /* 0x00000042271d7223 */ /* 0x040fe2000000001d */
[----:B------:R-:W-:Y:S01]  /*6460*/  FFMA R30, R39, R67, R30 ;  /* 0x00000043271e7223 */ /* 0x000fe2000000001e */
[----:B------:R-:W-:Y:S02]  /*6470*/  F2FP.SATFINITE.E4M3.F32.PACK_AB_MERGE_C R32, R5, R4, R86 ;  /* 0x000000040520723e */ /* 0x000fe40004807056 */
[----:B------:R-:W-:Y:S02]  /*6480*/  F2FP.SATFINITE.E4M3.F32.PACK_AB_MERGE_C R33, R9, R8, R10 ;  /* 0x000000080921723e */ /* 0x000fe4000480700a */
[----:B------:R-:W-:Y:S02]  /*6490*/  F2FP.SATFINITE.E4M3.F32.PACK_AB_MERGE_C R34, R13, R12, R14 ;  /* 0x0000000c0d22723e */ /* 0x000fe4000480700e */
[----:B------:R-:W-:Y:S02]  /*64a0*/  F2FP.SATFINITE.E4M3.F32.PACK_AB_MERGE_C R35, R17, R16, R18 ;  /* 0x000000101123723e */ /* 0x000fe40004807012 */
[----:B------:R-:W-:Y:S02]  /*64b0*/  F2FP.SATFINITE.E4M3.F32.PACK_AB_MERGE_C R3, R6, R3, RZ ;  /* 0x000000030603723e */ /* 0x000fe400048070ff */
[----:B------:R-:W-:Y:S01]  /*64c0*/  F2FP.SATFINITE.E4M3.F32.PACK_AB_MERGE_C R5, R22, R21, RZ ;  /* 0x000000151605723e */ /* 0x000fe200048070ff */
[----:B------:R1:W-:Y:S01]  /*64d0*/  STS.128 [R78+UR44+0x1200], R32 ;  /* 0x001200204e007988 */ /* 0x0003e20008000c2c */
[----:B------:R-:W-:Y:S02]  /*64e0*/  F2FP.SATFINITE.E4M3.F32.PACK_AB_MERGE_C R6, R26, R25, RZ ;  /* 0x000000191a06723e */ /* 0x000fe400048070ff */
[----:B------:R-:W-:Y:S02]  /*64f0*/  F2FP.SATFINITE.E4M3.F32.PACK_AB_MERGE_C R29, R30, R29, RZ ;  /* 0x0000001d1e1d723e */ /* 0x000fe400048070ff */
[----:B------:R-:W-:Y:S02]  /*6500*/  F2FP.SATFINITE.E4M3.F32.PACK_AB_MERGE_C R5, R20, R7, R5 ;  /* 0x000000071405723e */ /* 0x000fe40004807005 */
[----:B------:R-:W-:Y:S02]  /*6510*/  F2FP.SATFINITE.E4M3.F32.PACK_AB_MERGE_C R4, R2, R0, R3 ;  /* 0x000000000204723e */ /* 0x000fe40004807003 */
[----:B------:R-:W-:Y:S02]  /*6520*/  F2FP.SATFINITE.E4M3.F32.PACK_AB_MERGE_C R6, R24, R23, R6 ;  /* 0x000000171806723e */ /* 0x000fe40004807006 */
[----:B------:R-:W-:Y:S05]  /*6530*/  F2FP.SATFINITE.E4M3.F32.PACK_AB_MERGE_C R7, R28, R27, R29 ;  /* 0x0000001b1c07723e */ /* 0x000fea000480701d */
[----:B------:R1:W-:Y:S01]  /*6540*/  STS.128 [R77+0x1010], R4 ;  /* 0x001010044d007388 */ /* 0x0003e20000000c00 */
[----:B------:R-:W-:Y:S01]  /*6550*/  @!PT LDS RZ, [RZ] ;  /* 0x00000000fffff984 */ /* 0x000fe20000000800 */
[----:B------:R-:W-:Y:S01]  /*6560*/  @!PT LDS RZ, [RZ] ;  /* 0x00000000fffff984 */ /* 0x000fe20000000800 */
[----:B------:R-:W-:Y:S01]  /*6570*/  @!PT LDS RZ, [RZ] ;  /* 0x00000000fffff984 */ /* 0x000fe20000000800 */
[----:B------:R-:W-:Y:S01]  /*6580*/  @!PT LDS RZ, [RZ] ;  /* 0x00000000fffff984 */ /* 0x000fe20000000800 */
[----:B------:R3:W-:Y:S07]  /*6590*/  MEMBAR.ALL.CTA ;  /* 0x0000000000007992 */ /* 0x0007ee0000008000 */
[----:B---3--:R-:W3:Y:S02]  /*65a0*/  FENCE.VIEW.ASYNC.S ;  /* 0x00000000000073c6 */ /* 0x008ee40000000000 */
[----:B---3--:R-:W-:Y:S06]  /*65b0*/  BAR.SYNC.DEFER_BLOCKING 0x1, 0x80 ;  /* 0x0042000000007b1d */ /* 0x008fec0000010000 */
[----:B------:R-:W-:Y:S05]  /*65c0*/  @P0 BRA `(.L_x_101) ;  /* 0x0000000000300947 */ /* 0x000fea0003800000 */
[----:B------:R-:W-:Y:S02]  /*65d0*/  UIADD3 UR4, UPT, UPT, UR44, 0x1200, URZ ;  /* 0x000012002c047890 */ /* 0x000fe4000fffe0ff */
[----:B------:R-:W-:Y:S02]  /*65e0*/  USHF.L.U32 UR9, UR45, 0x6, URZ ;  /* 0x000000062d097899 */ /* 0x000fe400080006ff */
[----:B------:R-:W-:Y:S02]  /*65f0*/  USHF.L.U32 UR10, UR46, 0x6, URZ ;  /* 0x000000062e0a7899 */ /* 0x000fe400080006ff */
[----:B------:R-:W-:Y:S01]  /*6600*/  MOV R85, UR4 ;  /* 0x0000000400557c02 */ /* 0x000fe20008000f00 */
[----:B------:R-:W-:Y:S01]  /*6610*/  UIADD3 UR4, UP0, UPT, UR62, 0x680, URZ ;  /* 0x000006803e047890 */ /* 0x000fe2000ff1e0ff */
[----:B------:R-:W-:Y:S02]  /*6620*/  UMOV UR11, UR36 ;  /* 0x00000024000b7c82 */ /* 0x000fe40008000000 */
[----:B------:R-:W-:Y:S01]  /*6630*/  R2UR UR8, R85 ;  /* 0x00000000550872ca */ /* 0x000fe200000e0000 */
[----:B------:R-:W-:Y:S11]  /*6640*/  UIADD3.X UR5, UPT, UPT, URZ, UR63, URZ, UP0, !UPT ;  /* 0x0000003fff057290 */ /* 0x000ff600087fe4ff */
[----:B------:R-:W-:Y:S01]  /*6650*/  @!UPT UIADD3 URZ, UPT, UPT, URZ, URZ, URZ ;  /* 0x000000fffffff290 */ /* 0x000fe2000fffe0ff */
[----:B------:R3:W-:Y:S01]  /*6660*/  UTMASTG.3D [UR8], [UR4] ;  /* 0x00000008040073b5 */ /* 0x0007e20008010000 */
[----:B------:R0:W-:Y:S01]  /*6670*/  UTMACMDFLUSH ;  /* 0x00000000000079b7 */ /* 0x0001e20000000000 */
[----:B---3--:R-:W-:Y:S04]  /*6680*/  DEPBAR.LE SB0, 0x0 ;  /* 0x000080000000791a */ /* 0x008fe80000000000 */
.L_x_101:
[----:B------:R-:W-:Y:S05]  /*6690*/  BSYNC.RECONVERGENT B0 ;  /* 0x0000000000007941 */ /* 0x000fea0003800200 */
.L_x_100:
[----:B------:R-:W-:Y:S01]  /*66a0*/  BAR.SYNC.DEFER_BLOCKING 0x1, 0x80 ;  /* 0x0042000000007b1d */ /* 0x000fe20000010000 */
[----:B------:R-:W-:Y:S01]  /*66b0*/  ISETP.NE.AND P0, PT, R81, 0x2, PT ;  /* 0x000000025100780c */ /* 0x000fe20003f05270 */
[----:B------:R-:W-:Y:S01]  /*66c0*/  UISETP.NE.AND UP0, UPT, UR47, URZ, UPT ;  /* 0x000000ff2f00728c */ /* 0x000fe2000bf05270 */
[----:B------:R-:W-:Y:S01]  /*66d0*/  ISETP.NE.AND P1, PT, R36, 0x4, PT ;  /* 0x000000042400780c */ /* 0x000fe20003f25270 */
[----:B------:R-:W-:Y:S01]  /*66e0*/  UIADD3 UR45, UPT, UPT, UR37, UR57, URZ ;  /* 0x00000039252d7290 */ /* 0x000fe2000fffe0ff */
[----:B------:R-:W-:Y:S01]  /*66f0*/  SEL R2, RZ, 0x1, P0 ;  /* 0x00000001ff027807 */ /* 0x000fe20000000000 */
[----:B------:R-:W-:Y:S01]  /*6700*/  UIADD3 UR46, UPT, UPT, UR38, UR60, URZ ;  /* 0x0000003c262e7290 */ /* 0x000fe2000fffe0ff */
[----:B------:R-:W-:Y:S02]  /*6710*/  SEL R0, RZ, 0x1, P1 ;  /* 0x00000001ff007807 */ /* 0x000fe40000800000 */
[----:B------:R-:W-:Y:S02]  /*6720*/  LOP3.LUT R83, R83, R2, RZ, 0x3c, !PT ;  /* 0x0000000253537212 */ /* 0x000fe400078e3cff */
[----:B------:R-:W-:Y:S02]  /*6730*/  LOP3.LUT R84, R84, R0, RZ, 0x3c, !PT ;  /* 0x0000000054547212 */ /* 0x000fe400078e3cff */
[----:B------:R-:W-:Y:S02]  /*6740*/  SEL R81, R81, RZ, P0 ;  /* 0x000000ff51517207 */ /* 0x000fe40000000000 */
[----:B------:R-:W-:Y:S01]  /*6750*/  SEL R36, R36, RZ, P1 ;  /* 0x000000ff24247207 */ /* 0x000fe20000800000 */
[----:B------:R-:W-:Y:S01]  /*6760*/  UMOV UR36, UR51 ;  /* 0x0000003300247c82 */ /* 0x000fe20008000000 */
[----:B------:R-:W-:Y:S05]  /*6770*/  BRA.U UP0, `(.L_x_102) ;  /* 0xffffffe5002c7547 */ /* 0x000fea000b83ffff */
[----:B------:R-:W-:Y:S05]  /*6780*/  EXIT ;  /* 0x000000000000794d */ /* 0x000fea0003800000 */
.L_x_24:
[----:B--2---:R2:W3:Y:S02]  /*6790*/  SYNCS.PHASECHK.TRANS64.TRYWAIT P0, [R0+URZ+0xe0], R2 ;  /* 0x0000e002000075a7 */ /* 0x0044e400080011ff */
[----:B---3--:R-:W-:Y:S05]  /*67a0*/  @!P0 NANOSLEEP.SYNCS 0x989680 ;  /* 0x009896800000895d */ /* 0x008fea0003900000 */
[----:B------:R-:W3:Y:S02]  /*67b0*/  @!P0 SYNCS.PHASECHK.TRANS64 P0, [R0+URZ+0xe0], R2 ;  /* 0x0000e002000085a7 */ /* 0x000ee400080010ff */
[----:B---3--:R-:W-:Y:S05]  /*67c0*/  @!P0 BRA `(.L_x_24) ;  /* 0xfffffffc00f08947 */ /* 0x008fea000383ffff */
[----:B------:R-:W-:Y:S05]  /*67d0*/  BRA `(.L_x_103) ;  /* 0xffffffb000187947 */ /* 0x000fea000383ffff */
.L_x_27:
[----:B-1----:R-:W-:-:S07]  /*67e0*/  MOV R0, UR33 ;  /* 0x0000002100007c02 */ /* 0x002fce0008000f00 */
.L_x_104:
[----:B-1----:R1:W2:Y:S02]  /*67f0*/  SYNCS.PHASECHK.TRANS64.TRYWAIT P0, [R0+URZ+0x28], R3 ;  /* 0x00002803000075a7 */ /* 0x0022a400080011ff */
[----:B--2---:R-:W-:Y:S05]  /*6800*/  @!P0 NANOSLEEP.SYNCS 0x989680 ;  /* 0x009896800000895d */ /* 0x004fea0003900000 */
[----:B------:R-:W2:Y:S02]  /*6810*/  @!P0 SYNCS.PHASECHK.TRANS64 P0, [R0+URZ+0x28], R3 ;  /* 0x00002803000085a7 */ /* 0x000ea400080010ff */
[----:B--2---:R-:W-:Y:S05]  /*6820*/  @!P0 BRA `(.L_x_104) ;  /* 0xfffffffc00f08947 */ /* 0x004fea000383ffff */
[----:B------:R-:W-:Y:S05]  /*6830*/  BRA `(.L_x_26) ;  /* 0xffffffb000607947 */ /* 0x000fea000383ffff */
.L_x_34:
[----:B-1----:R-:W-:-:S07]  /*6840*/  MOV R0, UR17 ;  /* 0x0000001100007c02 */ /* 0x002fce0008000f00 */
.L_x_105:
[----:B-1----:R1:W2:Y:S02]  /*6850*/  SYNCS.PHASECHK.TRANS64.TRYWAIT P0, [R0+URZ+0x28], R3 ;  /* 0x00002803000075a7 */ /* 0x0022a400080011ff */
[----:B--2---:R-:W-:Y:S05]  /*6860*/  @!P0 NANOSLEEP.SYNCS 0x989680 ;  /* 0x009896800000895d */ /* 0x004fea0003900000 */
[----:B------:R-:W2:Y:S02]  /*6870*/  @!P0 SYNCS.PHASECHK.TRANS64 P0, [R0+URZ+0x28], R3 ;  /* 0x00002803000085a7 */ /* 0x000ea400080010ff */
[----:B--2---:R-:W-:Y:S05]  /*6880*/  @!P0 BRA `(.L_x_105) ;  /* 0xfffffffc00f08947 */ /* 0x004fea000383ffff */
[----:B------:R-:W-:Y:S05]  /*6890*/  BRA `(.L_x_33) ;  /* 0xffffffb4001c7947 */ /* 0x000fea000383ffff */
.L_x_39:
[----:B-1----:R1:W2:Y:S02]  /*68a0*/  SYNCS.PHASECHK.TRANS64.TRYWAIT P0, [R3+URZ+0x70], R0 ;  /* 0x00007000030075a7 */ /* 0x0022a400080011ff */
[----:B--2---:R-:W-:Y:S05]  /*68b0*/  @!P0 NANOSLEEP.SYNCS 0x989680 ;  /* 0x009896800000895d */ /* 0x004fea0003900000 */
[----:B------:R-:W2:Y:S02]  /*68c0*/  @!P0 SYNCS.PHASECHK.TRANS64 P0, [R3+URZ+0x70], R0 ;  /* 0x00007000030085a7 */ /* 0x000ea400080010ff */
[----:B--2---:R-:W-:Y:S05]  /*68d0*/  @!P0 BRA `(.L_x_39) ;  /* 0xfffffffc00f08947 */ /* 0x004fea000383ffff */
[----:B------:R-:W-:Y:S05]  /*68e0*/  BRA `(.L_x_106) ;  /* 0xffffffb400c07947 */ /* 0x000fea000383ffff */
.L_x_43:
[----:B------:R-:W-:-:S07]  /*68f0*/  MOV R0, UR4 ;  /* 0x0000000400007c02 */ /* 0x000fce0008000f00 */
.L_x_107:
[----:B-1----:R1:W2:Y:S02]  /*6900*/  SYNCS.PHASECHK.TRANS64.TRYWAIT P0, [R0+URZ], R2 ;  /* 0x00000002000075a7 */ /* 0x0022a400080011ff */
[----:B--2---:R-:W-:Y:S05]  /*6910*/  @!P0 NANOSLEEP.SYNCS 0x989680 ;  /* 0x009896800000895d */ /* 0x004fea0003900000 */
[----:B------:R-:W2:Y:S02]  /*6920*/  @!P0 SYNCS.PHASECHK.TRANS64 P0, [R0+URZ], R2 ;  /* 0x00000002000085a7 */ /* 0x000ea400080010ff */
[----:B--2---:R-:W-:Y:S05]  /*6930*/  @!P0 BRA `(.L_x_107) ;  /* 0xfffffffc00f08947 */ /* 0x004fea000383ffff */
[----:B------:R-:W-:Y:S05]  /*6940*/  BRA `(.L_x_108) ;  /* 0xffffffbc00647947 */ /* 0x000fea000383ffff */
.L_x_44:
[----:B------:R-:W-:-:S07]  /*6950*/  MOV R0, UR5 ;  /* 0x0000000500007c02 */ /* 0x000fce0008000f00 */
.L_x_109:
[----:B-1----:R1:W2:Y:S02]  /*6960*/  SYNCS.PHASECHK.TRANS64.TRYWAIT P0, [R0+URZ], R3 ;  /* 0x00000003000075a7 */ /* 0x0022a400080011ff */
[----:B--2---:R-:W-:Y:S05]  /*6970*/  @!P0 NANOSLEEP.SYNCS 0x989680 ;  /* 0x009896800000895d */ /* 0x004fea0003900000 */
[----:B------:R-:W2:Y:S02]  /*6980*/  @!P0 SYNCS.PHASECHK.TRANS64 P0, [R0+URZ], R3 ;  /* 0x00000003000085a7 */ /* 0x000ea400080010ff */
[----:B--2---:R-:W-:Y:S05]  /*6990*/  @!P0 BRA `(.L_x_109) ;  /* 0xfffffffc00f08947 */ /* 0x004fea000383ffff */
[----:B------:R-:W-:Y:S05]  /*69a0*/  BRA `(.L_x_110) ;  /* 0xffffffbc00707947 */ /* 0x000fea000383ffff */
.L_x_45:
[----:B------:R-:W-:-:S07]  /*69b0*/  MOV R0, UR5 ;  /* 0x0000000500007c02 */ /* 0x000fce0008000f00 */
.L_x_111:
[----:B-1----:R1:W2:Y:S02]  /*69c0*/  SYNCS.PHASECHK.TRANS64.TRYWAIT P0, [R0+URZ], R3 ;  /* 0x00000003000075a7 */ /* 0x0022a400080011ff */
[----:B--2---:R-:W-:Y:S05]  /*69d0*/  @!P0 NANOSLEEP.SYNCS 0x989680 ;  /* 0x009896800000895d */ /* 0x004fea0003900000 */
[----:B------:R-:W2:Y:S02]  /*69e0*/  @!P0 SYNCS.PHASECHK.TRANS64 P0, [R0+URZ], R3 ;  /* 0x00000003000085a7 */ /* 0x000ea400080010ff */
[----:B--2---:R-:W-:Y:S05]  /*69f0*/  @!P0 BRA `(.L_x_111) ;  /* 0xfffffffc00f08947 */ /* 0x004fea000383ffff */
[----:B------:R-:W-:Y:S05]  /*6a00*/  BRA `(.L_x_112) ;  /* 0xffffffbc007c7947 */ /* 0x000fea000383ffff */
.L_x_46:
[----:B------:R-:W-:-:S07]  /*6a10*/  MOV R0, UR5 ;  /* 0x0000000500007c02 */ /* 0x000fce0008000f00 */
.L_x_113:
[----:B-1----:R1:W2:Y:S02]  /*6a20*/  SYNCS.PHASECHK.TRANS64.TRYWAIT P0, [R0+URZ], R3 ;  /* 0x00000003000075a7 */ /* 0x0022a400080011ff */
[----:B--2---:R-:W-:Y:S05]  /*6a30*/  @!P0 NANOSLEEP.SYNCS 0x989680 ;  /* 0x009896800000895d */ /* 0x004fea0003900000 */
[----:B------:R-:W2:Y:S02]  /*6a40*/  @!P0 SYNCS.PHASECHK.TRANS64 P0, [R0+URZ], R3 ;  /* 0x00000003000085a7 */ /* 0x000ea400080010ff */
[----:B--2---:R-:W-:Y:S05]  /*6a50*/  @!P0 BRA `(.L_x_113) ;  /* 0xfffffffc00f08947 */ /* 0x004fea000383ffff */
[----:B------:R-:W-:Y:S05]  /*6a60*/  BRA `(.L_x_114) ;  /* 0xffffffbc00887947 */ /* 0x000fea000383ffff */
.L_x_49:
[----:B-1----:R1:W2:Y:S02]  /*6a70*/  SYNCS.PHASECHK.TRANS64.TRYWAIT P0, [R2+URZ+0xd0], R4 ;  /* 0x0000d004020075a7 */ /* 0x0022a400080011ff */
[----:B--2---:R-:W-:Y:S05]  /*6a80*/  @!P0 NANOSLEEP.SYNCS 0x989680 ;  /* 0x009896800000895d */ /* 0x004fea0003900000 */
[----:B------:R-:W2:Y:S02]  /*6a90*/  @!P0 SYNCS.PHASECHK.TRANS64 P0, [R2+URZ+0xd0], R4 ;  /* 0x0000d004020085a7 */ /* 0x000ea400080010ff */
[----:B--2---:R-:W-:Y:S05]  /*6aa0*/  @!P0 BRA `(.L_x_49) ;  /* 0xfffffffc00f08947 */ /* 0x004fea000383ffff */
[----:B------:R-:W-:Y:S05]  /*6ab0*/  BRA `(.L_x_115) ;  /* 0xffffffbc00e47947 */ /* 0x000fea000383ffff */
.L_x_50:
[----:B------:R-:W-:-:S07]  /*6ac0*/  MOV R2, UR4 ;  /* 0x0000000400027c02 */ /* 0x000fce0008000f00 */
.L_x_116:
[----:B-1----:R1:W2:Y:S02]  /*6ad0*/  SYNCS.PHASECHK.TRANS64.TRYWAIT P0, [R2+URZ+0x80], R5 ;  /* 0x00008005020075a7 */ /* 0x0022a400080011ff */
[----:B--2---:R-:W-:Y:S05]  /*6ae0*/  @!P0 NANOSLEEP.SYNCS 0x989680 ;  /* 0x009896800000895d */ /* 0x004fea0003900000 */
[----:B------:R-:W2:Y:S02]  /*6af0*/  @!P0 SYNCS.PHASECHK.TRANS64 P0, [R2+URZ+0x80], R5 ;  /* 0x00008005020085a7 */ /* 0x000ea400080010ff */
[----:B--2---:R-:W-:Y:S05]  /*6b00*/  @!P0 BRA `(.L_x_116) ;  /* 0xfffffffc00f08947 */ /* 0x004fea000383ffff */
[----:B------:R-:W-:Y:S05]  /*6b10*/  BRA `(.L_x_117) ;  /* 0xffffffbc00f47947 */ /* 0x000fea000383ffff */
.L_x_51:
[----:B-1----:R1:W2:Y:S02]  /*6b20*/  SYNCS.PHASECHK.TRANS64.TRYWAIT P1, [R2+URZ+0x70], R4 ;  /* 0x00007004020075a7 */ /* 0x0022a400080211ff */
[----:B--2---:R-:W-:Y:S05]  /*6b30*/  @!P1 NANOSLEEP.SYNCS 0x989680 ;  /* 0x009896800000995d */ /* 0x004fea0003900000 */
[----:B------:R-:W2:Y:S02]  /*6b40*/  @!P1 SYNCS.PHASECHK.TRANS64 P1, [R2+URZ+0x70], R4 ;  /* 0x00007004020095a7 */ /* 0x000ea400080210ff */
[----:B--2---:R-:W-:Y:S05]  /*6b50*/  @!P1 BRA `(.L_x_51) ;  /* 0xfffffffc00f09947 */ /* 0x004fea000383ffff */
[----:B------:R-:W-:Y:S05]  /*6b60*/  BRA `(.L_x_118) ;  /* 0xffffffc000247947 */ /* 0x000fea000383ffff */
.L_x_54:
[----:B------:R-:W-:-:S07]  /*6b70*/  MOV R0, UR4 ;  /* 0x0000000400007c02 */ /* 0x000fce0008000f00 */
.L_x_119:
[----:B-1----:R1:W2:Y:S02]  /*6b80*/  SYNCS.PHASECHK.TRANS64.TRYWAIT P0, [R0+URZ+0x80], R2 ;  /* 0x00008002000075a7 */ /* 0x0022a400080011ff */
[----:B--2---:R-:W-:Y:S05]  /*6b90*/  @!P0 NANOSLEEP.SYNCS 0x989680 ;  /* 0x009896800000895d */ /* 0x004fea0003900000 */
[----:B------:R-:W2:Y:S02]  /*6ba0*/  @!P0 SYNCS.PHASECHK.TRANS64 P0, [R0+URZ+0x80], R2 ;  /* 0x00008002000085a7 */ /* 0x000ea400080010ff */
[----:B--2---:R-:W-:Y:S05]  /*6bb0*/  @!P0 BRA `(.L_x_119) ;  /* 0xfffffffc00f08947 */ /* 0x004fea000383ffff */
[----:B------:R-:W-:Y:S05]  /*6bc0*/  BRA `(.L_x_53) ;  /* 0xffffffc000787947 */ /* 0x000fea000383ffff */
.L_x_61:
[----:B-1----:R1:W2:Y:S02]  /*6bd0*/  SYNCS.PHASECHK.TRANS64.TRYWAIT P1, [R0+URZ+0x70], R2 ;  /* 0x00007002000075a7 */ /* 0x0022a400080211ff */
[----:B--2---:R-:W-:Y:S05]  /*6be0*/  @!P1 NANOSLEEP.SYNCS 0x989680 ;  /* 0x009896800000995d */ /* 0x004fea0003900000 */
[----:B------:R-:W2:Y:S02]  /*6bf0*/  @!P1 SYNCS.PHASECHK.TRANS64 P1, [R0+URZ+0x70], R2 ;  /* 0x00007002000095a7 */ /* 0x000ea400080210ff */
[----:B--2---:R-:W-:Y:S05]  /*6c00*/  @!P1 BRA `(.L_x_61) ;  /* 0xfffffffc00f09947 */ /* 0x004fea000383ffff */
[----:B------:R-:W-:Y:S05]  /*6c10*/  BRA `(.L_x_120) ;  /* 0xffffffc400dc7947 */ /* 0x000fea000383ffff */
.L_x_62:
[----:B------:R-:W-:-:S07]  /*6c20*/  MOV R2, UR23 ;  /* 0x0000001700027c02 */ /* 0x000fce0008000f00 */
.L_x_121:
[----:B-1----:R1:W2:Y:S02]  /*6c30*/  SYNCS.PHASECHK.TRANS64.TRYWAIT P0, [R2+URZ+0xb0], R0 ;  /* 0x0000b000020075a7 */ /* 0x0022a400080011ff */
[----:B--2---:R-:W-:Y:S05]  /*6c40*/  @!P0 NANOSLEEP.SYNCS 0x989680 ;  /* 0x009896800000895d */ /* 0x004fea0003900000 */
[----:B------:R-:W2:Y:S02]  /*6c50*/  @!P0 SYNCS.PHASECHK.TRANS64 P0, [R2+URZ+0xb0], R0 ;  /* 0x0000b000020085a7 */ /* 0x000ea400080010ff */
[----:B--2---:R-:W-:Y:S05]  /*6c60*/  @!P0 BRA `(.L_x_121) ;  /* 0xfffffffc00f08947 */ /* 0x004fea000383ffff */
[----:B------:R-:W-:Y:S05]  /*6c70*/  BRA `(.L_x_122) ;  /* 0xffffffc8002c7947 */ /* 0x000fea000383ffff */
.L_x_65:
[----:B------:R-:W-:Y:S07]  /*6c80*/  MOV R0, UR5 ;  /* 0x0000000500007c02 */ /* 0x000fee0008000f00 */
.L_x_123:
[----:B-1----:R1:W2:Y:S02]  /*6c90*/  SYNCS.PHASECHK.TRANS64.TRYWAIT P0, [R0+URZ], R2 ;  /* 0x00000002000075a7 */ /* 0x0022a400080011ff */
[----:B--2---:R-:W-:Y:S05]  /*6ca0*/  @!P0 NANOSLEEP.SYNCS 0x989680 ;  /* 0x009896800000895d */ /* 0x004fea0003900000 */
[----:B------:R-:W2:Y:S02]  /*6cb0*/  @!P0 SYNCS.PHASECHK.TRANS64 P0, [R0+URZ], R2 ;  /* 0x00000002000085a7 */ /* 0x000ea400080010ff */
[----:B--2---:R-:W-:Y:S05]  /*6cc0*/  @!P0 BRA `(.L_x_123) ;  /* 0xfffffffc00f08947 */ /* 0x004fea000383ffff */
[----:B------:R-:W-:Y:S05]  /*6cd0*/  BRA `(.L_x_64) ;  /* 0xffffffc800487947 */ /* 0x000fea000383ffff */
.L_x_68:
[----:B------:R-:W-:-:S07]  /*6ce0*/  MOV R0, UR4 ;  /* 0x0000000400007c02 */ /* 0x000fce0008000f00 */
.L_x_124:
[----:B--2---:R2:W4:Y:S02]  /*6cf0*/  SYNCS.PHASECHK.TRANS64.TRYWAIT P0, [R0+URZ], R2 ;  /* 0x00000002000075a7 */ /* 0x00452400080011ff */
[----:B----4-:R-:W-:Y:S05]  /*6d00*/  @!P0 NANOSLEEP.SYNCS 0x989680 ;  /* 0x009896800000895d */ /* 0x010fea0003900000 */
[----:B------:R-:W4:Y:S02]  /*6d10*/  @!P0 SYNCS.PHASECHK.TRANS64 P0, [R0+URZ], R2 ;  /* 0x00000002000085a7 */ /* 0x000f2400080010ff */
[----:B----4-:R-:W-:Y:S05]  /*6d20*/  @!P0 BRA `(.L_x_124) ;  /* 0xfffffffc00f08947 */ /* 0x010fea000383ffff */
[----:B------:R-:W-:Y:S05]  /*6d30*/  BRA `(.L_x_125) ;  /* 0xffffffc800fc7947 */ /* 0x000fea000383ffff */
.L_x_69:
[----:B------:R-:W-:-:S07]  /*6d40*/  MOV R0, UR5 ;  /* 0x0000000500007c02 */ /* 0x000fce0008000f00 */
.L_x_126:
[----:B-1----:R1:W2:Y:S02]  /*6d50*/  SYNCS.PHASECHK.TRANS64.TRYWAIT P0, [R0+URZ], R3 ;  /* 0x00000003000075a7 */ /* 0x0022a400080011ff */
[----:B--2---:R-:W-:Y:S05]  /*6d60*/  @!P0 NANOSLEEP.SYNCS 0x989680 ;  /* 0x009896800000895d */ /* 0x004fea0003900000 */
[----:B------:R-:W2:Y:S02]  /*6d70*/  @!P0 SYNCS.PHASECHK.TRANS64 P0, [R0+URZ], R3 ;  /* 0x00000003000085a7 */ /* 0x000ea400080010ff */
[----:B--2---:R-:W-:Y:S05]  /*6d80*/  @!P0 BRA `(.L_x_126) ;  /* 0xfffffffc00f08947 */ /* 0x004fea000383ffff */
[----:B------:R-:W-:Y:S05]  /*6d90*/  BRA `(.L_x_127) ;  /* 0xffffffcc00087947 */ /* 0x000fea000383ffff */
.L_x_70:
[----:B------:R-:W-:-:S07]  /*6da0*/  MOV R0, UR5 ;  /* 0x0000000500007c02 */ /* 0x000fce0008000f00 */
.L_x_128:
[----:B-1----:R1:W2:Y:S02]  /*6db0*/  SYNCS.PHASECHK.TRANS64.TRYWAIT P0, [R0+URZ], R3 ;  /* 0x00000003000075a7 */ /* 0x0022a400080011ff */
[----:B--2---:R-:W-:Y:S05]  /*6dc0*/  @!P0 NANOSLEEP.SYNCS 0x989680 ;  /* 0x009896800000895d */ /* 0x004fea0003900000 */
[----:B------:R-:W2:Y:S02]  /*6dd0*/  @!P0 SYNCS.PHASECHK.TRANS64 P0, [R0+URZ], R3 ;  /* 0x00000003000085a7 */ /* 0x000ea400080010ff */
[----:B--2---:R-:W-:Y:S05]  /*6de0*/  @!P0 BRA `(.L_x_128) ;  /* 0xfffffffc00f08947 */ /* 0x004fea000383ffff */
[----:B------:R-:W-:Y:S05]  /*6df0*/  BRA `(.L_x_129) ;  /* 0xffffffcc00147947 */ /* 0x000fea000383ffff */
.L_x_71:
[----:B-1----:R-:W-:-:S07]  /*6e00*/  MOV R0, UR4 ;  /* 0x0000000400007c02 */ /* 0x002fce0008000f00 */
.L_x_130:
[----:B-1----:R1:W2:Y:S02]  /*6e10*/  SYNCS.PHASECHK.TRANS64.TRYWAIT P0, [R0+URZ], R2 ;  /* 0x00000002000075a7 */ /* 0x0022a400080011ff */
[----:B--2---:R-:W-:Y:S05]  /*6e20*/  @!P0 NANOSLEEP.SYNCS 0x989680 ;  /* 0x009896800000895d */ /* 0x004fea0003900000 */
[----:B------:R-:W2:Y:S02]  /*6e30*/  @!P0 SYNCS.PHASECHK.TRANS64 P0, [R0+URZ], R2 ;  /* 0x00000002000085a7 */ /* 0x000ea400080010ff */
[----:B--2---:R-:W-:Y:S05]  /*6e40*/  @!P0 BRA `(.L_x_130) ;  /* 0xfffffffc00f08947 */ /* 0x004fea000383ffff */
[----:B------:R-:W-:Y:S05]  /*6e50*/  BRA `(.L_x_131) ;  /* 0xffffffcc00207947 */ /* 0x000fea000383ffff */
.L_x_76:
[----:B--2---:R2:W3:Y:S02]  /*6e60*/  SYNCS.PHASECHK.TRANS64.TRYWAIT P0, [R7+URZ+0x70], R0 ;  /* 0x00007000070075a7 */ /* 0x0044e400080011ff */
[----:B---3--:R-:W-:Y:S05]  /*6e70*/  @!P0 NANOSLEEP.SYNCS 0x989680 ;  /* 0x009896800000895d */ /* 0x008fea0003900000 */
[----:B------:R-:W3:Y:S02]  /*6e80*/  @!P0 SYNCS.PHASECHK.TRANS64 P0, [R7+URZ+0x70], R0 ;  /* 0x00007000070085a7 */ /* 0x000ee400080010ff */
[----:B---3--:R-:W-:Y:S05]  /*6e90*/  @!P0 BRA `(.L_x_76) ;  /* 0xfffffffc00f08947 */ /* 0x008fea000383ffff */
[----:B------:R-:W-:Y:S05]  /*6ea0*/  BRA `(.L_x_132) ;  /* 0xffffffd000347947 */ /* 0x000fea000383ffff */
.L_x_79:
[----:B-1----:R-:W-:Y:S07]  /*6eb0*/  MOV R0, UR17 ;  /* 0x0000001100007c02 */ /* 0x002fee0008000f00 */
.L_x_133:
[----:B-1----:R1:W2:Y:S02]  /*6ec0*/  SYNCS.PHASECHK.TRANS64.TRYWAIT P2, [R0+URZ+0x68], R7 ;  /* 0x00006807000075a7 */ /* 0x0022a400080411ff */
[----:B--2---:R-:W-:Y:S05]  /*6ed0*/  @!P2 NANOSLEEP.SYNCS 0x989680 ;  /* 0x009896800000a95d */ /* 0x004fea0003900000 */
[----:B------:R-:W2:Y:S02]  /*6ee0*/  @!P2 SYNCS.PHASECHK.TRANS64 P2, [R0+URZ+0x68], R7 ;  /* 0x000068070000a5a7 */ /* 0x000ea400080410ff */
[----:B--2---:R-:W-:Y:S05]  /*6ef0*/  @!P2 BRA `(.L_x_133) ;  /* 0xfffffffc00f0a947 */ /* 0x004fea000383ffff */
[----:B------:R-:W-:Y:S05]  /*6f00*/  BRA `(.L_x_78) ;  /* 0xffffffd400947947 */ /* 0x000fea000383ffff */
.L_x_82:
[----:B-1----:R-:W-:Y:S07]  /*6f10*/  MOV R0, UR17 ;  /* 0x0000001100007c02 */ /* 0x002fee0008000f00 */
.L_x_134:
[----:B-1----:R1:W2:Y:S02]  /*6f20*/  SYNCS.PHASECHK.TRANS64.TRYWAIT P0, [R0+URZ+0x58], R6 ;  /* 0x00005806000075a7 */ /* 0x0022a400080011ff */
[----:B--2---:R-:W-:Y:S05]  /*6f30*/  @!P0 NANOSLEEP.SYNCS 0x989680 ;  /* 0x009896800000895d */ /* 0x004fea0003900000 */
[----:B------:R-:W2:Y:S02]  /*6f40*/  @!P0 SYNCS.PHASECHK.TRANS64 P0, [R0+URZ+0x58], R6 ;  /* 0x00005806000085a7 */ /* 0x000ea400080010ff */
[----:B--2---:R-:W-:Y:S05]  /*6f50*/  @!P0 BRA `(.L_x_134) ;  /* 0xfffffffc00f08947 */ /* 0x004fea000383ffff */
[----:B------:R-:W-:Y:S05]  /*6f60*/  BRA `(.L_x_135) ;  /* 0xffffffd400e47947 */ /* 0x000fea000383ffff */
.L_x_85:
[----:B---3--:R3:W1:Y:S02]  /*6f70*/  SYNCS.PHASECHK.TRANS64.TRYWAIT P0, [R3+URZ+0x70], R0 ;  /* 0x00007000030075a7 */ /* 0x00866400080011ff */
[----:B-1----:R-:W-:Y:S05]  /*6f80*/  @!P0 NANOSLEEP.SYNCS 0x989680 ;  /* 0x009896800000895d */ /* 0x002fea0003900000 */
[----:B------:R-:W1:Y:S02]  /*6f90*/  @!P0 SYNCS.PHASECHK.TRANS64 P0, [R3+URZ+0x70], R0 ;  /* 0x00007000030085a7 */ /* 0x000e6400080010ff */
[----:B-1----:R-:W-:Y:S05]  /*6fa0*/  @!P0 BRA `(.L_x_85) ;  /* 0xfffffffc00f08947 */ /* 0x002fea000383ffff */
[----:B------:R-:W-:Y:S05]  /*6fb0*/  BRA `(.L_x_136) ;  /* 0xffffffdc00307947 */ /* 0x000fea000383ffff */
.L_x_96:
[----:B-1----:R-:W-:Y:S04]  /*6fc0*/  MOV R0, UR44 ;  /* 0x0000002c00007c02 */ /* 0x002fe80008000f00 */
[----:B------:R1:W2:Y:S03]  /*6fd0*/  SYNCS.PHASECHK.TRANS64.TRYWAIT P1, [R0+URZ+0x50], R4 ;  /* 0x00005004000075a7 */ /* 0x0002a600080211ff */
[----:B--2---:R-:W-:Y:S05]  /*6fe0*/  @!P1 NANOSLEEP.SYNCS 0x989680 ;  /* 0x009896800000995d */ /* 0x004fea0003900000 */
[----:B------:R-:W2:Y:S02]  /*6ff0*/  @!P1 SYNCS.PHASECHK.TRANS64 P1, [R0+URZ+0x50], R4 ;  /* 0x00005004000095a7 */ /* 0x000ea400080210ff */
[----:B--2---:R-:W-:Y:S05]  /*7000*/  @!P1 BRA `(.L_x_96) ;  /* 0xfffffffc00ec9947 */ /* 0x004fea000383ffff */
[----:B------:R-:W-:Y:S05]  /*7010*/  BRA `(.L_x_95) ;  /* 0xffffffe800807947 */ /* 0x000fea000383ffff */
.L_x_98:
[----:B------:R1:W1:Y:S02]  /*7020*/  SYNCS.PHASECHK.TRANS64.TRYWAIT P1, [R22+URZ+0x90], R3 ;  /* 0x00009003160075a7 */ /* 0x00026400080211ff */
[----:B-1----:R-:W-:Y:S05]  /*7030*/  @!P1 NANOSLEEP.SYNCS 0x989680 ;  /* 0x009896800000995d */ /* 0x002fea0003900000 */
[----:B------:R-:W1:Y:S02]  /*7040*/  @!P1 SYNCS.PHASECHK.TRANS64 P1, [R22+URZ+0x90], R3 ;  /* 0x00009003160095a7 */ /* 0x000e6400080210ff */
[----:B-1----:R-:W-:Y:S05]  /*7050*/  @!P1 BRA `(.L_x_98) ;  /* 0xfffffffc00f09947 */ /* 0x002fea000383ffff */
[----:B------:R-:W-:Y:S05]  /*7060*/  BRA `(.L_x_97) ;  /* 0xffffffe800bc7947 */ /* 0x000fea000383ffff */
        .weak           $__internal_0_$__cuda_sm10x_tcgen05_guardrail_trap_col_being_dealloced_not_returned_by_alloc
        .type           $__internal_0_$__cuda_sm10x_tcgen05_guardrail_trap_col_being_dealloced_not_returned_by_alloc,@function
        .size           $__internal_0_$__cuda_sm10x_tcgen05_guardrail_trap_col_being_dealloced_not_returned_by_alloc,($__internal_1_$__cuda_sm10x_tcgen05_guardrail_trap_phase_invalid_during_alloc - $__internal_0_$__cuda_sm10x_tcgen05_guardrail_trap_col_being_dealloced_not_returned_by_alloc)
$__internal_0_$__cuda_sm10x_tcgen05_guardrail_trap_col_being_dealloced_not_returned_by_alloc:
[----:B------:R-:W-:Y:S05]  /*7070*/  BPT.TRAP 0x1 ;  /* 0x000000040000795c */ /* 0x000fea0000300000 */
[----:B------:R-:W-:-:S04]  /*7080*/  HFMA2 R3, -RZ, RZ, 0, 0 ;  /* 0x00000000ff037431 */ /* 0x000fc800000001ff */
[----:B------:R-:W-:Y:S05]  /*7090*/  RET.REL.NODEC R2 `(_ZN7cutlass13device_kernelINS_4gemm6kernel13GemmUniversalIN4cute5tupleIJiiiiEEENS1_10collective13CollectiveMmaINS1_35MainloopSm100TmaUmmaWarpSpecializedILi5ELi2ELi4ENS5_IJNS4_1CILi1EEENSA_ILi2EEESB_EEEEENS5_IJNSA_ILi64EEESF_SF_EEENS_12float_e4m3_tENS5_IJlSB_lEEESH_SI_NS4_8TiledMMAINS4_8MMA_AtomIJNS4_10MMA_TraitsINS4_19SM100_MMA_F8F6F4_SSEJSH_SH_fSF_SF_NS4_17integral_constantINS4_4UMMA5MajorELSP_0EEESQ_NSN_INSO_7ScaleInELSR_0EEESS_EEEEEENS4_6LayoutINS5_IJSB_SB_SB_EEENS5_IJNSA_ILi0EEESX_SX_EEEEENS5_IJNS4_10UnderscoreES10_S10_EEEEENS4_23SM90_TMA_LOAD_MULTICASTENS4_14ComposedLayoutINS4_7SwizzleILi2ELi4ELi3EEENS4_18smem_ptr_flag_bitsILi8EEENSV_INS5_IJNSA_ILi8EEESF_EEENS5_IJSF_SB_EEEEEEEvNS4_8identityENS4_13SM90_TMA_LOADES1D_vS1E_EENS_8epilogue10collective18CollectiveEpilogueINS1H_23Sm100TmaWarpSpecializedILi1ELi1ELi32ELb0ELb0EEEJSG_NS5_IJNSV_ISF_SB_EES1M_EEESH_SI_SH_SI_NS1H_6fusion15FusionCallbacksIS1L_NS1O_17LinearCombinationISH_fSH_fLNS_15FloatRoundStyleE2EEESG_S1N_JEEENS4_5SM1004TMEM4LOAD26SM100_TMEM_LOAD_16dp32b32xES1F_S1D_NS4_39AutoVectorizingCopyWithAssumedAlignmentILi128EEENS4_14SM90_TMA_STOREES1D_S1Z_S1Z_EEEvvEEEEvNT_6ParamsE) ;  /* 0xffffff8c02d87950 */ /* 0x000fea0003c3ffff */
        .weak           $__internal_1_$__cuda_sm10x_tcgen05_guardrail_trap_phase_invalid_during_alloc
        .type           $__internal_1_$__cuda_sm10x_tcgen05_guardrail_trap_phase_invalid_during_alloc,@function
        .size           $__internal_1_$__cuda_sm10x_tcgen05_guardrail_trap_phase_invalid_during_alloc,($__internal_2_$__cuda_sm10x_tcgen05_guardrail_trap_unallocated_columns_being_dealloced - $__internal_1_$__cuda_sm10x_tcgen05_guardrail_trap_phase_invalid_during_alloc)
$__internal_1_$__cuda_sm10x_tcgen05_guardrail_trap_phase_invalid_during_alloc:
[----:B------:R-:W-:Y:S05]  /*70a0*/  BPT.TRAP 0x1 ;  /* 0x000000040000795c */ /* 0x000fea0000300000 */
[----:B------:R-:W-:-:S04]  /*70b0*/  MOV R5, 0x0 ;  /* 0x0000000000057802 */ /* 0x000fc80000000f00 */
[----:B------:R-:W-:Y:S05]  /*70c0*/  RET.REL.NODEC R4 `(_ZN7cutlass13device_kernelINS_4gemm6kernel13GemmUniversalIN4cute5tupleIJiiiiEEENS1_10collective13CollectiveMmaINS1_35MainloopSm100TmaUmmaWarpSpecializedILi5ELi2ELi4ENS5_IJNS4_1CILi1EEENSA_ILi2EEESB_EEEEENS5_IJNSA_ILi64EEESF_SF_EEENS_12float_e4m3_tENS5_IJlSB_lEEESH_SI_NS4_8TiledMMAINS4_8MMA_AtomIJNS4_10MMA_TraitsINS4_19SM100_MMA_F8F6F4_SSEJSH_SH_fSF_SF_NS4_17integral_constantINS4_4UMMA5MajorELSP_0EEESQ_NSN_INSO_7ScaleInELSR_0EEESS_EEEEEENS4_6LayoutINS5_IJSB_SB_SB_EEENS5_IJNSA_ILi0EEESX_SX_EEEEENS5_IJNS4_10UnderscoreES10_S10_EEEEENS4_23SM90_TMA_LOAD_MULTICASTENS4_14ComposedLayoutINS4_7SwizzleILi2ELi4ELi3EEENS4_18smem_ptr_flag_bitsILi8EEENSV_INS5_IJNSA_ILi8EEESF_EEENS5_IJSF_SB_EEEEEEEvNS4_8identityENS4_13SM90_TMA_LOADES1D_vS1E_EENS_8epilogue10collective18CollectiveEpilogueINS1H_23Sm100TmaWarpSpecializedILi1ELi1ELi32ELb0ELb0EEEJSG_NS5_IJNSV_ISF_SB_EES1M_EEESH_SI_SH_SI_NS1H_6fusion15FusionCallbacksIS1L_NS1O_17LinearCombinationISH_fSH_fLNS_15FloatRoundStyleE2EEESG_S1N_JEEENS4_5SM1004TMEM4LOAD26SM100_TMEM_LOAD_16dp32b32xES1F_S1D_NS4_39AutoVectorizingCopyWithAssumedAlignmentILi128EEENS4_14SM90_TMA_STOREES1D_S1Z_S1Z_EEEvvEEEEvNT_6ParamsE) ;  /* 0xffffff8c04cc7950 */ /* 0x000fea0003c3ffff */
        .weak           $__internal_2_$__cuda_sm10x_tcgen05_guardrail_trap_unallocated_columns_being_dealloced
        .type           $__internal_2_$__cuda_sm10x_tcgen05_guardrail_trap_unallocated_columns_being_dealloced,@function
        .size           $__internal_2_$__cuda_sm10x_tcgen05_guardrail_trap_unallocated_columns_being_dealloced,(.L_x_138 - $__internal_2_$__cuda_sm10x_tcgen05_guardrail_trap_unallocated_columns_being_dealloced)
$__internal_2_$__cuda_sm10x_tcgen05_guardrail_trap_unallocated_columns_being_dealloced:
[----:B------:R-:W-:Y:S05]  /*70d0*/  BPT.TRAP 0x1 ;  /* 0x000000040000795c */ /* 0x000fea0000300000 */
[----:B------:R-:W-:-:S04]  /*70e0*/  HFMA2 R3, -RZ, RZ, 0, 0 ;  /* 0x00000000ff037431 */ /* 0x000fc800000001ff */
[----:B------:R-:W-:Y:S05]  /*70f0*/  RET.REL.NODEC R2 `(_ZN7cutlass13device_kernelINS_4gemm6kernel13GemmUniversalIN4cute5tupleIJiiiiEEENS1_10collective13CollectiveMmaINS1_35MainloopSm100TmaUmmaWarpSpecializedILi5ELi2ELi4ENS5_IJNS4_1CILi1EEENSA_ILi2EEESB_EEEEENS5_IJNSA_ILi64EEESF_SF_EEENS_12float_e4m3_tENS5_IJlSB_lEEESH_SI_NS4_8TiledMMAINS4_8MMA_AtomIJNS4_10MMA_TraitsINS4_19SM100_MMA_F8F6F4_SSEJSH_SH_fSF_SF_NS4_17integral_constantINS4_4UMMA5MajorELSP_0EEESQ_NSN_INSO_7ScaleInELSR_0EEESS_EEEEEENS4_6LayoutINS5_IJSB_SB_SB_EEENS5_IJNSA_ILi0EEESX_SX_EEEEENS5_IJNS4_10UnderscoreES10_S10_EEEEENS4_23SM90_TMA_LOAD_MULTICASTENS4_14ComposedLayoutINS4_7SwizzleILi2ELi4ELi3EEENS4_18smem_ptr_flag_bitsILi8EEENSV_INS5_IJNSA_ILi8EEESF_EEENS5_IJSF_SB_EEEEEEEvNS4_8identityENS4_13SM90_TMA_LOADES1D_vS1E_EENS_8epilogue10collective18CollectiveEpilogueINS1H_23Sm100TmaWarpSpecializedILi1ELi1ELi32ELb0ELb0EEEJSG_NS5_IJNSV_ISF_SB_EES1M_EEESH_SI_SH_SI_NS1H_6fusion15FusionCallbacksIS1L_NS1O_17LinearCombinationISH_fSH_fLNS_15FloatRoundStyleE2EEESG_S1N_JEEENS4_5SM1004TMEM4LOAD26SM100_TMEM_LOAD_16dp32b32xES1F_S1D_NS4_39AutoVectorizingCopyWithAssumedAlignmentILi128EEENS4_14SM90_TMA_STOREES1D_S1Z_S1Z_EEEvvEEEEvNT_6ParamsE) ;  /* 0xffffff8c02c07950 */ /* 0x000fea0003c3ffff */
.L_x_137:
[----:B------:R-:W-:-:S00]  /*7100*/  BRA `(.L_x_137) ;  /* 0xfffffffc00fc7947 */ /* 0x000fc0000383ffff */
[----:B------:R-:W-:-:S00]  /*7110*/  NOP ;  /* 0x0000000000007918 */ /* 0x000fc00000000000 */
        /* <DEDUP_REMOVED lines=14> */
.L_x_138:


//--------------------- .nv.global.init           --------------------------
	.section	.nv.global.init,"aw",@progbits
.nv.global.init:
	.type		$str$27,@object
	.size		$str$27,($str$28 - $str$27)
$str$27:
        /*0000*/ 	.byte	0x28, 0x61, 0x64, 0x64, 0x72, 0x65, 0x73, 0x73, 0x20, 0x26, 0x20, 0x6d, 0x61, 0x73, 0x6b, 0x29
        /*0010*/ 	.byte	0x20, 0x3d, 0x3d, 0x20, 0x30, 0x00
	.type		$str$28,@object
	.size		$str$28,($str$26 - $str$28)
$str$28:
        /*0016*/ 	.byte	0x2f, 0x74, 0x6d, 0x70, 0x2f, 0x63, 0x75, 0x74, 0x6c, 0x61, 0x73, 0x73, 0x5f, 0x73, 0x77, 0x65
        /*0026*/ 	.byte	0x65, 0x70, 0x5f, 0x73, 0x72, 0x63, 0x2f, 0x69, 0x6e, 0x63, 0x6c, 0x75, 0x64, 0x65, 0x2f, 0x63
        /*0036*/ 	.byte	0x75, 0x74, 0x65, 0x2f, 0x70, 0x6f, 0x69, 0x6e, 0x74, 0x65, 0x72, 0x5f, 0x66, 0x6c, 0x61, 0x67
        /*0046*/ 	.byte	0x67, 0x65, 0x64, 0x2e, 0x68, 0x70, 0x70, 0x00
	.type		$str$26,@object
	.size		$str$26,($str$25 - $str$26)
$str$26:
        /*004e*/ 	.byte	0x2f, 0x74, 0x6d, 0x70, 0x2f, 0x63, 0x75, 0x74, 0x6c, 0x61, 0x73, 0x73, 0x5f, 0x73, 0x77, 0x65
        /*005e*/ 	.byte	0x65, 0x70, 0x5f, 0x73, 0x72, 0x63, 0x2f, 0x69, 0x6e, 0x63, 0x6c, 0x75, 0x64, 0x65, 0x2f, 0x63
        /*006e*/ 	.byte	0x75, 0x74, 0x65, 0x2f, 0x61, 0x74, 0x6f, 0x6d, 0x2f, 0x63, 0x6f, 0x70, 0x79, 0x5f, 0x74, 0x72
        /*007e*/ 	.byte	0x61, 0x69, 0x74, 0x73, 0x5f, 0x73, 0x6d, 0x31, 0x30, 0x30, 0x2e, 0x68, 0x70, 0x70, 0x00
	.type		$str$25,@object
	.size		$str$25,(__unnamed_1 - $str$25)
$str$25:
        /*008d*/ 	.byte	0x28, 0x28, 0x75, 0x69, 0x6e, 0x74, 0x33, 0x32, 0x5f, 0x74, 0x28, 0x74, 0x68, 0x72, 0x65, 0x61
        /*009d*/ 	.byte	0x64, 0x49, 0x64, 0x78, 0x2e, 0x78, 0x29, 0x20, 0x2f, 0x20, 0x33, 0x32, 0x29, 0x20, 0x25, 0x20
        /*00ad*/ 	.byte	0x34, 0x29, 0x20, 0x3d, 0x3d, 0x20, 0x28, 0x28, 0x28, 0x74, 0x6d, 0x65, 0x6d, 0x5f, 0x61, 0x64
        /*00bd*/ 	.byte	0x64, 0x72, 0x20, 0x3e, 0x3e, 0x20, 0x31, 0x36, 0x29, 0x20, 0x2f, 0x20, 0x33, 0x32, 0x29, 0x20
        /*00cd*/ 	.byte	0x25, 0x20, 0x34, 0x29, 0x00
	.type		__unnamed_1,@object
	.size		__unnamed_1,(__unnamed_2 - __unnamed_1)
__unnamed_1:
        /*00d2*/ 	.byte	0x61, 0x75, 0x74, 0x6f, 0x20, 0x63, 0x75, 0x74, 0x65, 0x3a, 0x3a, 0x61, 0x73, 0x5f, 0x70, 0x6f
        /* <DEDUP_REMOVED lines=24> */
        /*0262*/ 	.byte	0x3c, 0x34, 0x30, 0x39, 0x36, 0x3e, 0x3e, 0x3e, 0x3e, 0x5d, 0x00
	.type		__unnamed_2,@object
	.size		__unnamed_2,(.L_2 - __unnamed_2)
__unnamed_2:
        /* <DEDUP_REMOVED lines=40> */
        /*04ed*/ 	.byte	0x74, 0x65, 0x3a, 0x3a, 0x43, 0x3c, 0x30, 0x3e, 0x3e, 0x3e, 0x3e, 0x5d, 0x00
.L_2:


//--------------------- .nv.shared._ZN7cutlass13device_kernelINS_4gemm6kernel13GemmUniversalIN4cute5tupleIJiiiiEEENS1_10collective13CollectiveMmaINS1_35MainloopSm100TmaUmmaWarpSpecializedILi5ELi2ELi4ENS5_IJNS4_1CILi1EEENSA_ILi2EEESB_EEEEENS5_IJNSA_ILi64EEESF_SF_EEENS_12float_e4m3_tENS5_IJlSB_lEEESH_SI_NS4_8TiledMMAINS4_8MMA_AtomIJNS4_10MMA_TraitsINS4_19SM100_MMA_F8F6F4_SSEJSH_SH_fSF_SF_NS4_17integral_constantINS4_4UMMA5MajorELSP_0EEESQ_NSN_INSO_7ScaleInELSR_0EEESS_EEEEEENS4_6LayoutINS5_IJSB_SB_SB_EEENS5_IJNSA_ILi0EEESX_SX_EEEEENS5_IJNS4_10UnderscoreES10_S10_EEEEENS4_23SM90_TMA_LOAD_MULTICASTENS4_14ComposedLayoutINS4_7SwizzleILi2ELi4ELi3EEENS4_18smem_ptr_flag_bitsILi8EEENSV_INS5_IJNSA_ILi8EEESF_EEENS5_IJSF_SB_EEEEEEEvNS4_8identityENS4_13SM90_TMA_LOADES1D_vS1E_EENS_8epilogue10collective18CollectiveEpilogueINS1H_23Sm100TmaWarpSpecializedILi1ELi1ELi32ELb0ELb0EEEJSG_NS5_IJNSV_ISF_SB_EES1M_EEESH_SI_SH_SI_NS1H_6fusion15FusionCallbacksIS1L_NS1O_17LinearCombinationISH_fSH_fLNS_15FloatRoundStyleE2EEESG_S1N_JEEENS4_5SM1004TMEM4LOAD26SM100_TMEM_LOAD_16dp32b32xES1F_S1D_NS4_39AutoVectorizingCopyWithAssumedAlignmentILi128EEENS4_14SM90_TMA_STOREES1D_S1Z_S1Z_EEEvvEEEEvNT_6ParamsE --------------------------
	.section	.nv.shared._ZN7cutlass13device_kernelINS_4gemm6kernel13GemmUniversalIN4cute5tupleIJiiiiEEENS1_10collective13CollectiveMmaINS1_35MainloopSm100TmaUmmaWarpSpecializedILi5ELi2ELi4ENS5_IJNS4_1CILi1EEENSA_ILi2EEESB_EEEEENS5_IJNSA_ILi64EEESF_SF_EEENS_12float_e4m3_tENS5_IJlSB_lEEESH_SI_NS4_8TiledMMAINS4_8MMA_AtomIJNS4_10MMA_TraitsINS4_19SM100_MMA_F8F6F4_SSEJSH_SH_fSF_SF_NS4_17integral_constantINS4_4UMMA5MajorELSP_0EEESQ_NSN_INSO_7ScaleInELSR_0EEESS_EEEEEENS4_6LayoutINS5_IJSB_SB_SB_EEENS5_IJNSA_ILi0EEESX_SX_EEEEENS5_IJNS4_10UnderscoreES10_S10_EEEEENS4_23SM90_TMA_LOAD_MULTICASTENS4_14ComposedLayoutINS4_7SwizzleILi2ELi4ELi3EEENS4_18smem_ptr_flag_bitsILi8EEENSV_INS5_IJNSA_ILi8EEESF_EEENS5_IJSF_SB_EEEEEEEvNS4_8identityENS4_13SM90_TMA_LOADES1D_vS1E_EENS_8epilogue10collective18CollectiveEpilogueINS1H_23Sm100TmaWarpSpecializedILi1ELi1ELi32ELb0ELb0EEEJSG_NS5_IJNSV_ISF_SB_EES1M_EEESH_SI_SH_SI_NS1H_6fusion15FusionCallbacksIS1L_NS1O_17LinearCombinationISH_fSH_fLNS_15FloatRoundStyleE2EEESG_S1N_JEEENS4_5SM1004TMEM4LOAD26SM100_TMEM_LOAD_16dp32b32xES1F_S1D_NS4_39AutoVectorizingCopyWithAssumedAlignmentILi128EEENS4_14SM90_TMA_STOREES1D_S1Z_S1Z_EEEvvEEEEvNT_6ParamsE,"aw",@nobits
	.sectionflags	@""
	.align	16
	.zero		1024


//--------------------- .nv.shared.reserved.0     --------------------------
	.section	.nv.shared.reserved.0,"aw",@nobits
	.weak		__nv_reservedSMEM_offset_0_alias
	.size		__nv_reservedSMEM_offset_0_alias, 0, 64
	.other		__nv_reservedSMEM_offset_0_alias,@"STO_CUDA_RESERVED_SHARED STV_DEFAULT"
__nv_reservedSMEM_offset_0_alias:
	.zero		0
.nv.shared.reserved.0:
	.zero		64
	.weak		__nv_reservedSMEM_tcgen05_partition
	.type		__nv_reservedSMEM_tcgen05_partition,@object
	.size		__nv_reservedSMEM_tcgen05_partition,(.L_0 - __nv_reservedSMEM_tcgen05_partition)
__nv_reservedSMEM_tcgen05_partition:
	.zero		32
.L_0:


//--------------------- .nv.global                --------------------------
	.section	.nv.global,"aw",@nobits
.nv.global:
	.type		_ZN39_INTERNAL_a031b71b_4_k_cu_5ff3083e_81864cute1_E,@object
	.size		_ZN39_INTERNAL_a031b71b_4_k_cu_5ff3083e_81864cute1_E,(_ZN39_INTERNAL_a031b71b_4_k_cu_5ff3083e_81864cuda3std3__45__cpo6cbeginE - _ZN39_INTERNAL_a031b71b_4_k_cu_5ff3083e_81864cute1_E)
_ZN39_INTERNAL_a031b71b_4_k_cu_5ff3083e_81864cute1_E:
	.zero		1
	.type		_ZN39_INTERNAL_a031b71b_4_k_cu_5ff3083e_81864cuda3std3__45__cpo6cbeginE,@object
	.size		_ZN39_INTERNAL_a031b71b_4_k_cu_5ff3083e_81864cuda3std3__45__cpo6cbeginE,(_ZN39_INTERNAL_a031b71b_4_k_cu_5ff3083e_81864cuda3std3__48in_placeE - _ZN39_INTERNAL_a031b71b_4_k_cu_5ff3083e_81864cuda3std3__45__cpo6cbeginE)
_ZN39_INTERNAL_a031b71b_4_k_cu_5ff3083e_81864cuda3std3__45__cpo6cbeginE:
	.zero		1
	.type		_ZN39_INTERNAL_a031b71b_4_k_cu_5ff3083e_81864cuda3std3__48in_placeE,@object
	.size		_ZN39_INTERNAL_a031b71b_4_k_cu_5ff3083e_81864cuda3std3__48in_placeE,(_ZN39_INTERNAL_a031b71b_4_k_cu_5ff3083e_81864cuda3std6ranges3__45__cpo9iter_moveE - _ZN39_INTERNAL_a031b71b_4_k_cu_5ff3083e_81864cuda3std3__48in_placeE)
_ZN39_INTERNAL_a031b71b_4_k_cu_5ff3083e_81864cuda3std3__48in_placeE:
	.zero		1
	.type		_ZN39_INTERNAL_a031b71b_4_k_cu_5ff3083e_81864cuda3std6ranges3__45__cpo9iter_moveE,@object
	.size		_ZN39_INTERNAL_a031b71b_4_k_cu_5ff3083e_81864cuda3std6ranges3__45__cpo9iter_moveE,(_ZN39_INTERNAL_a031b71b_4_k_cu_5ff3083e_81864cuda3std3__45__cpo5beginE - _ZN39_INTERNAL_a031b71b_4_k_cu_5ff3083e_81864cuda3std6ranges3__45__cpo9iter_moveE)
_ZN39_INTERNAL_a031b71b_4_k_cu_5ff3083e_81864cuda3std6ranges3__45__cpo9iter_moveE:
	.zero		1
	.type		_ZN39_INTERNAL_a031b71b_4_k_cu_5ff3083e_81864cuda3std3__45__cpo5beginE,@object
	.size		_ZN39_INTERNAL_a031b71b_4_k_cu_5ff3083e_81864cuda3std3__45__cpo5beginE,(_ZN39_INTERNAL_a031b71b_4_k_cu_5ff3083e_81864cuda3std3__441_GLOBAL__N__a031b71b_4_k_cu_5ff3083e_81866ignoreE - _ZN39_INTERNAL_a031b71b_4_k_cu_5ff3083e_81864cuda3std3__45__cpo5beginE)
_ZN39_INTERNAL_a031b71b_4_k_cu_5ff3083e_81864cuda3std3__45__cpo5beginE:
	.zero		1
	.type		_ZN39_INTERNAL_a031b71b_4_k_cu_5ff3083e_81864cuda3std3__441_GLOBAL__N__a031b71b_4_k_cu_5ff3083e_81866ignoreE,@object
	.size		_ZN39_INTERNAL_a031b71b_4_k_cu_5ff3083e_81864cuda3std3__441_GLOBAL__N__a031b71b_4_k_cu_5ff3083e_81866ignoreE,(_ZN39_INTERNAL_a031b71b_4_k_cu_5ff3083e_81864cute7productE - _ZN39_INTERNAL_a031b71b_4_k_cu_5ff3083e_81864cuda3std3__441_GLOBAL__N__a031b71b_4_k_cu_5ff3083e_81866ignoreE)
_ZN39_INTERNAL_a031b71b_4_k_cu_5ff3083e_81864cuda3std3__441_GLOBAL__N__a031b71b_4_k_cu_5ff3083e_81866ignoreE:
	.zero		1
	.type		_ZN39_INTERNAL_a031b71b_4_k_cu_5ff3083e_81864cute7productE,@object
	.size		_ZN39_INTERNAL_a031b71b_4_k_cu_5ff3083e_81864cute7productE,(_ZN39_INTERNAL_a031b71b_4_k_cu_5ff3083e_81864cuda3std3__45__cpo3endE - _ZN39_INTERNAL_a031b71b_4_k_cu_5ff3083e_81864cute7productE)
_ZN39_INTERNAL_a031b71b_4_k_cu_5ff3083e_81864cute7productE:
	.zero		1
	.type		_ZN39_INTERNAL_a031b71b_4_k_cu_5ff3083e_81864cuda3std3__45__cpo3endE,@object
	.size		_ZN39_INTERNAL_a031b71b_4_k_cu_5ff3083e_81864cuda3std3__45__cpo3endE,(_ZN39_INTERNAL_a031b71b_4_k_cu_5ff3083e_81864cuda3std3__419piecewise_constructE - _ZN39_INTERNAL_a031b71b_4_k_cu_5ff3083e_81864cuda3std3__45__cpo3endE)
_ZN39_INTERNAL_a031b71b_4_k_cu_5ff3083e_81864cuda3std3__45__cpo3endE:
	.zero		1
	.type		_ZN39_INTERNAL_a031b71b_4_k_cu_5ff3083e_81864cuda3std3__419piecewise_constructE,@object
	.size		_ZN39_INTERNAL_a031b71b_4_k_cu_5ff3083e_81864cuda3std3__419piecewise_constructE,(_ZN39_INTERNAL_a031b71b_4_k_cu_5ff3083e_81864cuda3std3__45__cpo4cendE - _ZN39_INTERNAL_a031b71b_4_k_cu_5ff3083e_81864cuda3std3__419piecewise_constructE)
_ZN39_INTERNAL_a031b71b_4_k_cu_5ff3083e_81864cuda3std3__419piecewise_constructE:
	.zero		1
	.type		_ZN39_INTERNAL_a031b71b_4_k_cu_5ff3083e_81864cuda3std3__45__cpo4cendE,@object
	.size		_ZN39_INTERNAL_a031b71b_4_k_cu_5ff3083e_81864cuda3std3__45__cpo4cendE,(_ZN39_INTERNAL_a031b71b_4_k_cu_5ff3083e_81864cuda3std6ranges3__45__cpo4swapE - _ZN39_INTERNAL_a031b71b_4_k_cu_5ff3083e_81864cuda3std3__45__cpo4cendE)
_ZN39_INTERNAL_a031b71b_4_k_cu_5ff3083e_81864cuda3std3__45__cpo4cendE:
	.zero		1
	.type		_ZN39_INTERNAL_a031b71b_4_k_cu_5ff3083e_81864cuda3std6ranges3__45__cpo4swapE,@object
	.size		_ZN39_INTERNAL_a031b71b_4_k_cu_5ff3083e_81864cuda3std6ranges3__45__cpo4swapE,(.L_10 - _ZN39_INTERNAL_a031b71b_4_k_cu_5ff3083e_81864cuda3std6ranges3__45__cpo4swapE)
_ZN39_INTERNAL_a031b71b_4_k_cu_5ff3083e_81864cuda3std6ranges3__45__cpo4swapE:
	.zero		1
.L_10:


//--------------------- .nv.constant0._ZN7cutlass13device_kernelINS_4gemm6kernel13GemmUniversalIN4cute5tupleIJiiiiEEENS1_10collective13CollectiveMmaINS1_35MainloopSm100TmaUmmaWarpSpecializedILi5ELi2ELi4ENS5_IJNS4_1CILi1EEENSA_ILi2EEESB_EEEEENS5_IJNSA_ILi64EEESF_SF_EEENS_12float_e4m3_tENS5_IJlSB_lEEESH_SI_NS4_8TiledMMAINS4_8MMA_AtomIJNS4_10MMA_TraitsINS4_19SM100_MMA_F8F6F4_SSEJSH_SH_fSF_SF_NS4_17integral_constantINS4_4UMMA5MajorELSP_0EEESQ_NSN_INSO_7ScaleInELSR_0EEESS_EEEEEENS4_6LayoutINS5_IJSB_SB_SB_EEENS5_IJNSA_ILi0EEESX_SX_EEEEENS5_IJNS4_10UnderscoreES10_S10_EEEEENS4_23SM90_TMA_LOAD_MULTICASTENS4_14ComposedLayoutINS4_7SwizzleILi2ELi4ELi3EEENS4_18smem_ptr_flag_bitsILi8EEENSV_INS5_IJNSA_ILi8EEESF_EEENS5_IJSF_SB_EEEEEEEvNS4_8identityENS4_13SM90_TMA_LOADES1D_vS1E_EENS_8epilogue10collective18CollectiveEpilogueINS1H_23Sm100TmaWarpSpecializedILi1ELi1ELi32ELb0ELb0EEEJSG_NS5_IJNSV_ISF_SB_EES1M_EEESH_SI_SH_SI_NS1H_6fusion15FusionCallbacksIS1L_NS1O_17LinearCombinationISH_fSH_fLNS_15FloatRoundStyleE2EEESG_S1N_JEEENS4_5SM1004TMEM4LOAD26SM100_TMEM_LOAD_16dp32b32xES1F_S1D_NS4_39AutoVectorizingCopyWithAssumedAlignmentILi128EEENS4_14SM90_TMA_STOREES1D_S1Z_S1Z_EEEvvEEEEvNT_6ParamsE --------------------------
	.section	.nv.constant0._ZN7cutlass13device_kernelINS_4gemm6kernel13GemmUniversalIN4cute5tupleIJiiiiEEENS1_10collective13CollectiveMmaINS1_35MainloopSm100TmaUmmaWarpSpecializedILi5ELi2ELi4ENS5_IJNS4_1CILi1EEENSA_ILi2EEESB_EEEEENS5_IJNSA_ILi64EEESF_SF_EEENS_12float_e4m3_tENS5_IJlSB_lEEESH_SI_NS4_8TiledMMAINS4_8MMA_AtomIJNS4_10MMA_TraitsINS4_19SM100_MMA_F8F6F4_SSEJSH_SH_fSF_SF_NS4_17integral_constantINS4_4UMMA5MajorELSP_0EEESQ_NSN_INSO_7ScaleInELSR_0EEESS_EEEEEENS4_6LayoutINS5_IJSB_SB_SB_EEENS5_IJNSA_ILi0EEESX_SX_EEEEENS5_IJNS4_10UnderscoreES10_S10_EEEEENS4_23SM90_TMA_LOAD_MULTICASTENS4_14ComposedLayoutINS4_7SwizzleILi2ELi4ELi3EEENS4_18smem_ptr_flag_bitsILi8EEENSV_INS5_IJNSA_ILi8EEESF_EEENS5_IJSF_SB_EEEEEEEvNS4_8identityENS4_13SM90_TMA_LOADES1D_vS1E_EENS_8epilogue10collective18CollectiveEpilogueINS1H_23Sm100TmaWarpSpecializedILi1ELi1ELi32ELb0ELb0EEEJSG_NS5_IJNSV_ISF_SB_EES1M_EEESH_SI_SH_SI_NS1H_6fusion15FusionCallbacksIS1L_NS1O_17LinearCombinationISH_fSH_fLNS_15FloatRoundStyleE2EEESG_S1N_JEEENS4_5SM1004TMEM4LOAD26SM100_TMEM_LOAD_16dp32b32xES1F_S1D_NS4_39AutoVectorizingCopyWithAssumedAlignmentILi128EEENS4_14SM90_TMA_STOREES1D_S1Z_S1Z_EEEvvEEEEvNT_6ParamsE,"a",@progbits
	.sectionflags	@""
	.align	4
.nv.constant0._ZN7cutlass13device_kernelINS_4gemm6kernel13GemmUniversalIN4cute5tupleIJiiiiEEENS1_10collective13CollectiveMmaINS1_35MainloopSm100TmaUmmaWarpSpecializedILi5ELi2ELi4ENS5_IJNS4_1CILi1EEENSA_ILi2EEESB_EEEEENS5_IJNSA_ILi64EEESF_SF_EEENS_12float_e4m3_tENS5_IJlSB_lEEESH_SI_NS4_8TiledMMAINS4_8MMA_AtomIJNS4_10MMA_TraitsINS4_19SM100_MMA_F8F6F4_SSEJSH_SH_fSF_SF_NS4_17integral_constantINS4_4UMMA5MajorELSP_0EEESQ_NSN_INSO_7ScaleInELSR_0EEESS_EEEEEENS4_6LayoutINS5_IJSB_SB_SB_EEENS5_IJNSA_ILi0EEESX_SX_EEEEENS5_IJNS4_10UnderscoreES10_S10_EEEEENS4_23SM90_TMA_LOAD_MULTICASTENS4_14ComposedLayoutINS4_7SwizzleILi2ELi4ELi3EEENS4_18smem_ptr_flag_bitsILi8EEENSV_INS5_IJNSA_ILi8EEESF_EEENS5_IJSF_SB_EEEEEEEvNS4_8identityENS4_13SM90_TMA_LOADES1D_vS1E_EENS_8epilogue10collective18CollectiveEpilogueINS1H_23Sm100TmaWarpSpecializedILi1ELi1ELi32ELb0ELb0EEEJSG_NS5_IJNSV_ISF_SB_EES1M_EEESH_SI_SH_SI_NS1H_6fusion15FusionCallbacksIS1L_NS1O_17LinearCombinationISH_fSH_fLNS_15FloatRoundStyleE2EEESG_S1N_JEEENS4_5SM1004TMEM4LOAD26SM100_TMEM_LOAD_16dp32b32xES1F_S1D_NS4_39AutoVectorizingCopyWithAssumedAlignmentILi128EEENS4_14SM90_TMA_STOREES1D_S1Z_S1Z_EEEvvEEEEvNT_6ParamsE:
	.zero		2944


//--------------------- SYMBOLS --------------------------

	.type		.nv.reservedSmem.offset0,@object
	.size		.nv.reservedSmem.offset0,0x4
	.type		.nv.reservedSmem.cap,@object
	.size		.nv.reservedSmem.cap,0x4
	.type		__assertfail,@function
